//
// Generated by NVIDIA NVVM Compiler
//
// Compiler Build ID: CL-36424714
// Cuda compilation tools, release 13.0, V13.0.88
// Based on NVVM 20.0.0
//

.version 9.0
.target sm_100
.address_size 64

	// .globl	_Z9calculatePci
.func  (.param .align 16 .b8 func_retval0[16]) __internal_trig_reduction_slowpathd
(
	.param .b64 __internal_trig_reduction_slowpathd_param_0
)
;
.global .align 8 .b8 __cudart_i2opi_d[144] = {8, 93, 141, 31, 177, 95, 251, 107, 234, 146, 82, 138, 247, 57, 7, 61, 123, 241, 229, 235, 199, 186, 39, 117, 45, 234, 95, 158, 102, 63, 70, 79, 183, 9, 203, 39, 207, 126, 54, 109, 31, 109, 10, 90, 139, 17, 47, 239, 15, 152, 5, 222, 255, 151, 248, 31, 59, 40, 249, 189, 139, 95, 132, 156, 244, 57, 83, 131, 57, 214, 145, 57, 65, 126, 95, 180, 38, 112, 156, 233, 132, 68, 187, 46, 245, 53, 130, 232, 62, 167, 41, 177, 28, 235, 29, 254, 28, 146, 209, 9, 234, 46, 73, 6, 224, 210, 77, 66, 58, 110, 36, 183, 97, 197, 187, 222, 171, 99, 81, 254, 65, 144, 67, 60, 153, 149, 98, 219, 192, 221, 52, 245, 209, 87, 39, 252, 41, 21, 68, 78, 110, 131, 249, 162};
.global .align 16 .b8 __cudart_sin_cos_coeffs[128] = {70, 210, 176, 44, 241, 229, 90, 190, 146, 227, 172, 105, 227, 29, 199, 62, 161, 98, 219, 25, 160, 1, 42, 191, 24, 8, 17, 17, 17, 17, 129, 63, 84, 85, 85, 85, 85, 85, 197, 191, 0, 0, 0, 0, 0, 0, 0, 0, 0, 0, 0, 0, 0, 0, 0, 0, 100, 129, 253, 32, 131, 255, 168, 189, 40, 133, 239, 193, 167, 238, 33, 62, 217, 230, 6, 142, 79, 126, 146, 190, 233, 188, 221, 25, 160, 1, 250, 62, 71, 93, 193, 22, 108, 193, 86, 191, 81, 85, 85, 85, 85, 85, 165, 63, 0, 0, 0, 0, 0, 0, 224, 191, 0, 0, 0, 0, 0, 0, 240, 63};

.visible .entry _Z9calculatePci(
	.param .u64 .ptr .align 1 _Z9calculatePci_param_0,
	.param .u32 _Z9calculatePci_param_1
)
{
	.reg .pred 	%p<10>;
	.reg .b32 	%r<47>;
	.reg .b64 	%rd<9>;
	.reg .b64 	%fd<84>;

	ld.param.u64 	%rd2, [_Z9calculatePci_param_0];
	ld.param.u32 	%r15, [_Z9calculatePci_param_1];
	mov.u32 	%r16, %tid.x;
	mov.u32 	%r17, %ntid.x;
	mov.u32 	%r18, %tid.y;
	mov.u32 	%r19, %ntid.y;
	mov.u32 	%r20, %ctaid.x;
	mad.lo.s32 	%r21, %r20, %r19, %r18;
	mad.lo.s32 	%r1, %r21, %r17, %r16;
	setp.ge.s32 	%p1, %r1, %r15;
	@%p1 bra 	$L__BB0_13;
	cvta.to.global.u64 	%rd3, %rd2;
	mul.lo.s32 	%r23, %r1, 3;
	mul.wide.s32 	%rd4, %r23, 8;
	add.s64 	%rd1, %rd3, %rd4;
	ld.global.f64 	%fd15, [%rd1];
	ld.global.f64 	%fd16, [%rd1+8];
	mul.f64 	%fd17, %fd16, %fd16;
	fma.rn.f64 	%fd18, %fd15, %fd15, %fd17;
	add.f64 	%fd19, %fd15, %fd15;
	fma.rn.f64 	%fd1, %fd19, %fd16, %fd18;
	{
	.reg .b32 %temp; 
	mov.b64 	{%temp, %r42}, %fd1;
	}
	{
	.reg .b32 %temp; 
	mov.b64 	{%r43, %temp}, %fd1;
	}
	setp.gt.s32 	%p2, %r42, 1048575;
	mov.b32 	%r44, -1023;
	mov.f64 	%fd80, %fd1;
	@%p2 bra 	$L__BB0_3;
	mul.f64 	%fd80, %fd1, 0d4350000000000000;
	{
	.reg .b32 %temp; 
	mov.b64 	{%temp, %r42}, %fd80;
	}
	{
	.reg .b32 %temp; 
	mov.b64 	{%r43, %temp}, %fd80;
	}
	mov.b32 	%r44, -1077;
$L__BB0_3:
	add.s32 	%r25, %r42, -1;
	setp.gt.u32 	%p3, %r25, 2146435070;
	@%p3 bra 	$L__BB0_7;
	shr.u32 	%r28, %r42, 20;
	add.s32 	%r45, %r44, %r28;
	and.b32  	%r29, %r42, 1048575;
	or.b32  	%r30, %r29, 1072693248;
	mov.b64 	%fd81, {%r43, %r30};
	setp.lt.u32 	%p5, %r30, 1073127583;
	@%p5 bra 	$L__BB0_6;
	{
	.reg .b32 %temp; 
	mov.b64 	{%r31, %temp}, %fd81;
	}
	{
	.reg .b32 %temp; 
	mov.b64 	{%temp, %r32}, %fd81;
	}
	add.s32 	%r33, %r32, -1048576;
	mov.b64 	%fd81, {%r31, %r33};
	add.s32 	%r45, %r45, 1;
$L__BB0_6:
	add.f64 	%fd21, %fd81, 0dBFF0000000000000;
	add.f64 	%fd22, %fd81, 0d3FF0000000000000;
	rcp.approx.ftz.f64 	%fd23, %fd22;
	neg.f64 	%fd24, %fd22;
	fma.rn.f64 	%fd25, %fd24, %fd23, 0d3FF0000000000000;
	fma.rn.f64 	%fd26, %fd25, %fd25, %fd25;
	fma.rn.f64 	%fd27, %fd26, %fd23, %fd23;
	mul.f64 	%fd28, %fd21, %fd27;
	fma.rn.f64 	%fd29, %fd21, %fd27, %fd28;
	mul.f64 	%fd30, %fd29, %fd29;
	fma.rn.f64 	%fd31, %fd30, 0d3EB1380B3AE80F1E, 0d3ED0EE258B7A8B04;
	fma.rn.f64 	%fd32, %fd31, %fd30, 0d3EF3B2669F02676F;
	fma.rn.f64 	%fd33, %fd32, %fd30, 0d3F1745CBA9AB0956;
	fma.rn.f64 	%fd34, %fd33, %fd30, 0d3F3C71C72D1B5154;
	fma.rn.f64 	%fd35, %fd34, %fd30, 0d3F624924923BE72D;
	fma.rn.f64 	%fd36, %fd35, %fd30, 0d3F8999999999A3C4;
	fma.rn.f64 	%fd37, %fd36, %fd30, 0d3FB5555555555554;
	sub.f64 	%fd38, %fd21, %fd29;
	add.f64 	%fd39, %fd38, %fd38;
	neg.f64 	%fd40, %fd29;
	fma.rn.f64 	%fd41, %fd40, %fd21, %fd39;
	mul.f64 	%fd42, %fd27, %fd41;
	mul.f64 	%fd43, %fd30, %fd37;
	fma.rn.f64 	%fd44, %fd43, %fd29, %fd42;
	xor.b32  	%r34, %r45, -2147483648;
	mov.b32 	%r35, 1127219200;
	mov.b64 	%fd45, {%r34, %r35};
	mov.b32 	%r36, -2147483648;
	mov.b64 	%fd46, {%r36, %r35};
	sub.f64 	%fd47, %fd45, %fd46;
	fma.rn.f64 	%fd48, %fd47, 0d3FE62E42FEFA39EF, %fd29;
	fma.rn.f64 	%fd49, %fd47, 0dBFE62E42FEFA39EF, %fd48;
	sub.f64 	%fd50, %fd49, %fd29;
	sub.f64 	%fd51, %fd44, %fd50;
	fma.rn.f64 	%fd52, %fd47, 0d3C7ABC9E3B39803F, %fd51;
	add.f64 	%fd82, %fd48, %fd52;
	bra.uni 	$L__BB0_8;
$L__BB0_7:
	fma.rn.f64 	%fd20, %fd80, 0d7FF0000000000000, 0d7FF0000000000000;
	{
	.reg .b32 %temp; 
	mov.b64 	{%temp, %r26}, %fd80;
	}
	and.b32  	%r27, %r26, 2147483647;
	setp.eq.s32 	%p4, %r27, 0;
	selp.f64 	%fd82, 0dFFF0000000000000, %fd20, %p4;
$L__BB0_8:
	abs.f64 	%fd10, %fd1;
	setp.neu.f64 	%p6, %fd10, 0d7FF0000000000000;
	@%p6 bra 	$L__BB0_10;
	mov.f64 	%fd58, 0d0000000000000000;
	mul.rn.f64 	%fd83, %fd1, %fd58;
	mov.b32 	%r46, 0;
	bra.uni 	$L__BB0_12;
$L__BB0_10:
	mul.f64 	%fd53, %fd1, 0d3FE45F306DC9C883;
	cvt.rni.s32.f64 	%r46, %fd53;
	cvt.rn.f64.s32 	%fd54, %r46;
	fma.rn.f64 	%fd55, %fd54, 0dBFF921FB54442D18, %fd1;
	fma.rn.f64 	%fd56, %fd54, 0dBC91A62633145C00, %fd55;
	fma.rn.f64 	%fd83, %fd54, 0dB97B839A252049C0, %fd56;
	setp.ltu.f64 	%p7, %fd10, 0d41E0000000000000;
	@%p7 bra 	$L__BB0_12;
	{ // callseq 0, 0
	.param .b64 param0;
	st.param.f64 	[param0], %fd1;
	.param .align 16 .b8 retval0[16];
	call.uni (retval0), 
	__internal_trig_reduction_slowpathd, 
	(
	param0
	);
	ld.param.f64 	%fd83, [retval0];
	ld.param.b32 	%r46, [retval0+8];
	} // callseq 0
$L__BB0_12:
	shl.b32 	%r39, %r46, 6;
	cvt.u64.u32 	%rd5, %r39;
	and.b64  	%rd6, %rd5, 64;
	mov.u64 	%rd7, __cudart_sin_cos_coeffs;
	add.s64 	%rd8, %rd7, %rd6;
	mul.rn.f64 	%fd59, %fd83, %fd83;
	and.b32  	%r40, %r46, 1;
	setp.eq.b32 	%p8, %r40, 1;
	selp.f64 	%fd60, 0dBDA8FF8320FD8164, 0d3DE5DB65F9785EBA, %p8;
	ld.global.nc.v2.f64 	{%fd61, %fd62}, [%rd8];
	fma.rn.f64 	%fd63, %fd60, %fd59, %fd61;
	fma.rn.f64 	%fd64, %fd63, %fd59, %fd62;
	ld.global.nc.v2.f64 	{%fd65, %fd66}, [%rd8+16];
	fma.rn.f64 	%fd67, %fd64, %fd59, %fd65;
	fma.rn.f64 	%fd68, %fd67, %fd59, %fd66;
	ld.global.nc.v2.f64 	{%fd69, %fd70}, [%rd8+32];
	fma.rn.f64 	%fd71, %fd68, %fd59, %fd69;
	fma.rn.f64 	%fd72, %fd71, %fd59, %fd70;
	fma.rn.f64 	%fd73, %fd72, %fd83, %fd83;
	fma.rn.f64 	%fd74, %fd72, %fd59, 0d3FF0000000000000;
	selp.f64 	%fd75, %fd74, %fd73, %p8;
	and.b32  	%r41, %r46, 2;
	setp.eq.s32 	%p9, %r41, 0;
	mov.f64 	%fd76, 0d0000000000000000;
	sub.f64 	%fd77, %fd76, %fd75;
	selp.f64 	%fd78, %fd75, %fd77, %p9;
	div.rn.f64 	%fd79, %fd82, %fd78;
	st.global.f64 	[%rd1+16], %fd79;
$L__BB0_13:
	ret;

}
.func  (.param .align 16 .b8 func_retval0[16]) __internal_trig_reduction_slowpathd(
	.param .b64 __internal_trig_reduction_slowpathd_param_0
)
{
	.local .align 8 .b8 	__local_depot1[40];
	.reg .b64 	%SP;
	.reg .b64 	%SPL;
	.reg .pred 	%p<10>;
	.reg .b32 	%r<47>;
	.reg .b64 	%rd<74>;
	.reg .b64 	%fd<5>;

	mov.u64 	%SPL, __local_depot1;
	ld.param.f64 	%fd4, [__internal_trig_reduction_slowpathd_param_0];
	add.u64 	%rd1, %SPL, 0;
	{
	.reg .b32 %temp; 
	mov.b64 	{%temp, %r1}, %fd4;
	}
	shr.u32 	%r2, %r1, 20;
	and.b32  	%r3, %r2, 2047;
	setp.eq.s32 	%p1, %r3, 2047;
	mov.b32 	%r46, 0;
	@%p1 bra 	$L__BB1_9;
	add.s32 	%r20, %r3, -1024;
	mov.b64 	%rd20, %fd4;
	shl.b64 	%rd2, %rd20, 11;
	shr.u32 	%r4, %r20, 6;
	sub.s32 	%r45, 15, %r4;
	sub.s32 	%r21, 19, %r4;
	setp.lt.u32 	%p2, %r20, 128;
	selp.b32 	%r6, 18, %r21, %p2;
	setp.ge.s32 	%p3, %r45, %r6;
	mov.b64 	%rd70, 0;
	@%p3 bra 	$L__BB1_4;
	add.s32 	%r23, %r6, %r4;
	neg.s32 	%r43, %r23;
	or.b64  	%rd3, %rd2, -9223372036854775808;
	mov.b64 	%rd70, 0;
	mov.b32 	%r42, 0;
	mov.u64 	%rd25, __cudart_i2opi_d;
	mov.u32 	%r44, %r45;
$L__BB1_3:
	.pragma "nounroll";
	mul.wide.s32 	%rd22, %r42, 8;
	add.s64 	%rd23, %rd1, %rd22;
	mul.wide.s32 	%rd24, %r44, 8;
	add.s64 	%rd26, %rd25, %rd24;
	ld.global.nc.u64 	%rd27, [%rd26];
	{
	.reg .u32 %r0, %r1, %r2, %r3, %alo, %ahi, %blo, %bhi, %clo, %chi;
	mov.b64 	{%alo,%ahi}, %rd27;
	mov.b64 	{%blo,%bhi}, %rd3;
	mov.b64 	{%clo,%chi}, %rd70;
	mad.lo.cc.u32 	%r0, %alo, %blo, %clo;
	madc.hi.cc.u32 	%r1, %alo, %blo, %chi;
	madc.hi.u32 	%r2, %alo, %bhi, 0;
	mad.lo.cc.u32 	%r1, %alo, %bhi, %r1;
	madc.hi.cc.u32 	%r2, %ahi, %blo, %r2;
	madc.hi.u32 	%r3, %ahi, %bhi, 0;
	mad.lo.cc.u32 	%r1, %ahi, %blo, %r1;
	madc.lo.cc.u32 	%r2, %ahi, %bhi, %r2;
	addc.u32 	%r3, %r3, 0;
	mov.b64 	%rd28, {%r0,%r1};
	mov.b64 	%rd70, {%r2,%r3};
	}
	st.local.u64 	[%rd23], %rd28;
	add.s32 	%r44, %r44, 1;
	add.s32 	%r43, %r43, 1;
	add.s32 	%r42, %r42, 1;
	setp.ne.s32 	%p4, %r43, -15;
	mov.u32 	%r45, %r6;
	@%p4 bra 	$L__BB1_3;
$L__BB1_4:
	cvt.s64.s32 	%rd29, %r45;
	cvt.u64.u32 	%rd30, %r4;
	add.s64 	%rd31, %rd30, %rd29;
	shl.b64 	%rd32, %rd31, 3;
	add.s64 	%rd33, %rd1, %rd32;
	st.local.u64 	[%rd33+-120], %rd70;
	and.b32  	%r15, %r2, 63;
	ld.local.u64 	%rd72, [%rd1+16];
	ld.local.u64 	%rd71, [%rd1+24];
	setp.eq.s32 	%p5, %r15, 0;
	@%p5 bra 	$L__BB1_6;
	shl.b64 	%rd34, %rd71, %r15;
	shr.u64 	%rd35, %rd72, 1;
	xor.b32  	%r24, %r15, 63;
	shr.u64 	%rd36, %rd35, %r24;
	or.b64  	%rd71, %rd34, %rd36;
	ld.local.u64 	%rd37, [%rd1+8];
	shl.b64 	%rd38, %rd72, %r15;
	shr.u64 	%rd39, %rd37, 1;
	shr.u64 	%rd40, %rd39, %r24;
	or.b64  	%rd72, %rd38, %rd40;
$L__BB1_6:
	and.b32  	%r25, %r1, -2147483648;
	shr.u64 	%rd41, %rd71, 62;
	cvt.u32.u64 	%r26, %rd41;
	mov.b64 	{%r27, %r28}, %rd71;
	mov.b64 	{%r29, %r30}, %rd72;
	shf.l.wrap.b32 	%r31, %r30, %r27, 2;
	shf.l.wrap.b32 	%r32, %r27, %r28, 2;
	mov.b64 	%rd42, {%r31, %r32};
	shl.b64 	%rd43, %rd72, 2;
	shr.u64 	%rd44, %rd42, 63;
	cvt.u32.u64 	%r33, %rd44;
	add.s32 	%r34, %r33, %r26;
	setp.eq.s32 	%p6, %r25, 0;
	neg.s32 	%r35, %r34;
	selp.b32 	%r46, %r34, %r35, %p6;
	setp.gt.s64 	%p7, %rd42, -1;
	mov.b64 	%rd45, 0;
	{
	.reg .u32 %r0, %r1, %r2, %r3, %a0, %a1, %a2, %a3, %b0, %b1, %b2, %b3;
	mov.b64 	{%a0,%a1}, %rd45;
	mov.b64 	{%a2,%a3}, %rd45;
	mov.b64 	{%b0,%b1}, %rd43;
	mov.b64 	{%b2,%b3}, %rd42;
	sub.cc.u32 	%r0, %a0, %b0;
	subc.cc.u32 	%r1, %a1, %b1;
	subc.cc.u32 	%r2, %a2, %b2;
	subc.u32 	%r3, %a3, %b3;
	mov.b64 	%rd46, {%r0,%r1};
	mov.b64 	%rd47, {%r2,%r3};
	}
	xor.b32  	%r36, %r25, -2147483648;
	selp.b64 	%rd73, %rd42, %rd47, %p7;
	selp.b64 	%rd14, %rd43, %rd46, %p7;
	selp.b32 	%r17, %r25, %r36, %p7;
	clz.b64 	%r37, %rd73;
	cvt.u64.u32 	%rd15, %r37;
	setp.eq.s32 	%p8, %r37, 0;
	@%p8 bra 	$L__BB1_8;
	cvt.u32.u64 	%r38, %rd15;
	and.b32  	%r39, %r38, 63;
	shl.b64 	%rd48, %rd73, %r39;
	shr.u64 	%rd49, %rd14, 1;
	not.b32 	%r40, %r38;
	and.b32  	%r41, %r40, 63;
	shr.u64 	%rd50, %rd49, %r41;
	or.b64  	%rd73, %rd48, %rd50;
$L__BB1_8:
	mov.b64 	%rd51, -3958705157555305931;
	{
	.reg .u32 %r0, %r1, %r2, %r3, %alo, %ahi, %blo, %bhi;
	mov.b64 	{%alo,%ahi}, %rd73;
	mov.b64 	{%blo,%bhi}, %rd51;
	mul.lo.u32 	%r0, %alo, %blo;
	mul.hi.u32 	%r1, %alo, %blo;
	mad.lo.cc.u32 	%r1, %alo, %bhi, %r1;
	madc.hi.u32 	%r2, %alo, %bhi, 0;
	mad.lo.cc.u32 	%r1, %ahi, %blo, %r1;
	madc.hi.cc.u32 	%r2, %ahi, %blo, %r2;
	madc.hi.u32 	%r3, %ahi, %bhi, 0;
	mad.lo.cc.u32 	%r2, %ahi, %bhi, %r2;
	addc.u32 	%r3, %r3, 0;
	mov.b64 	%rd52, {%r0,%r1};
	mov.b64 	%rd53, {%r2,%r3};
	}
	setp.gt.s64 	%p9, %rd53, 0;
	{
	.reg .u32 %r0, %r1, %r2, %r3, %a0, %a1, %a2, %a3, %b0, %b1, %b2, %b3;
	mov.b64 	{%a0,%a1}, %rd52;
	mov.b64 	{%a2,%a3}, %rd53;
	mov.b64 	{%b0,%b1}, %rd52;
	mov.b64 	{%b2,%b3}, %rd53;
	add.cc.u32 	%r0, %a0, %b0;
	addc.cc.u32 	%r1, %a1, %b1;
	addc.cc.u32 	%r2, %a2, %b2;
	addc.u32 	%r3, %a3, %b3;
	mov.b64 	%rd54, {%r0,%r1};
	mov.b64 	%rd55, {%r2,%r3};
	}
	selp.b64 	%rd56, %rd55, %rd53, %p9;
	selp.s64 	%rd57, -1, 0, %p9;
	sub.s64 	%rd58, %rd57, %rd15;
	cvt.u64.u32 	%rd59, %r17;
	shl.b64 	%rd60, %rd59, 32;
	add.s64 	%rd61, %rd56, 1;
	shr.u64 	%rd62, %rd61, 10;
	add.s64 	%rd63, %rd62, 1;
	shr.u64 	%rd64, %rd63, 1;
	shl.b64 	%rd65, %rd58, 52;
	add.s64 	%rd66, %rd65, %rd64;
	add.s64 	%rd67, %rd66, 4602678819172646912;
	or.b64  	%rd68, %rd67, %rd60;
	mov.b64 	%fd4, %rd68;
$L__BB1_9:
	st.param.f64 	[func_retval0], %fd4;
	st.param.b32 	[func_retval0+8], %r46;
	ret;

}


// ===== COMPILED SASS (sm_100) =====

	.target	sm_100

	.elftype	@"ET_EXEC"


//--------------------- .note.nv.tkinfo           --------------------------
	.section	.note.nv.tkinfo,"",@"SHT_NOTE"
	.sectionflags	@"SHF_NOTE_NV_TKINFO"
	.tkinfo
        /*0018*/ 	.word	0x00000002
        /*0030*/ 	.string	""
        /*0030*/ 	.string	"ptxas"
        /*0030*/ 	.string	"Cuda compilation tools, release 13.0, V13.0.88"
        /*0030*/ 	.string	"Build cuda_13.0.r13.0/compiler.36424714_0"
        /*0030*/ 	.string	"-arch sm_100 -m 64 "



//--------------------- .note.nv.cuinfo           --------------------------
	.section	.note.nv.cuinfo,"",@"SHT_NOTE"
	.sectionflags	@"SHF_NOTE_NV_CUINFO"
        /*0018*/ 	.short	0x0002
        /*001a*/ 	.short	0x0064
        /*001c*/ 	.short	0x0082
	.zero		2


//--------------------- .nv.info                  --------------------------
	.section	.nv.info,"",@"SHT_CUDA_INFO"
	.align	4


	//----- nvinfo : EIATTR_REGCOUNT
	.align		4
        /*0000*/ 	.byte	0x04, 0x2f
        /*0002*/ 	.short	(.L_3 - .L_2)
	.align		4
.L_2:
        /*0004*/ 	.word	index@(_Z9calculatePci)
        /*0008*/ 	.word	0x00000020


	//----- nvinfo : EIATTR_FRAME_SIZE
	.align		4
.L_3:
        /*000c*/ 	.byte	0x04, 0x11
        /*000e*/ 	.short	(.L_5 - .L_4)
	.align		4
.L_4:
        /*0010*/ 	.word	index@($_Z9calculatePci$__internal_trig_reduction_slowpathd)
        /*0014*/ 	.word	0x00000028


	//----- nvinfo : EIATTR_FRAME_SIZE
	.align		4
.L_5:
        /*0018*/ 	.byte	0x04, 0x11
        /*001a*/ 	.short	(.L_7 - .L_6)
	.align		4
.L_6:
        /*001c*/ 	.word	index@($__internal_0_$__cuda_sm20_div_rn_f64_full)
        /*0020*/ 	.word	0x00000028


	//----- nvinfo : EIATTR_FRAME_SIZE
	.align		4
.L_7:
        /*0024*/ 	.byte	0x04, 0x11
        /*0026*/ 	.short	(.L_9 - .L_8)
	.align		4
.L_8:
        /*0028*/ 	.word	index@(_Z9calculatePci)
        /*002c*/ 	.word	0x00000028


	//----- nvinfo : EIATTR_MIN_STACK_SIZE
	.align		4
.L_9:
        /*0030*/ 	.byte	0x04, 0x12
        /*0032*/ 	.short	(.L_11 - .L_10)
	.align		4
.L_10:
        /*0034*/ 	.word	index@(_Z9calculatePci)
        /*0038*/ 	.word	0x00000028
.L_11:


//--------------------- .nv.compat                --------------------------
	.section	.nv.compat,"",@"SHT_CUDA_COMPAT_INFO"
	.align	4
        /*0000*/ 	.byte	0x02, 0x09, 0x00, 0x00, 0x02, 0x02, 0x01, 0x00, 0x02, 0x05, 0x05, 0x00, 0x03, 0x07, 0x01, 0x01
        /*0010*/ 	.byte	0x02, 0x03, 0x00, 0x00, 0x02, 0x06, 0x01, 0x00, 0x04, 0x0b, 0x08, 0x00, 0x01, 0x00, 0x00, 0x00
        /*0020*/ 	.byte	0x00, 0x00, 0x00, 0x00


//--------------------- .nv.info._Z9calculatePci  --------------------------
	.section	.nv.info._Z9calculatePci,"",@"SHT_CUDA_INFO"
	.sectionflags	@""
	.align	4


	//----- nvinfo : EIATTR_CUDA_API_VERSION
	.align		4
        /*0000*/ 	.byte	0x04, 0x37
        /*0002*/ 	.short	(.L_13 - .L_12)
.L_12:
        /*0004*/ 	.word	0x00000082


	//----- nvinfo : EIATTR_KPARAM_INFO
	.align		4
.L_13:
        /*0008*/ 	.byte	0x04, 0x17
        /*000a*/ 	.short	(.L_15 - .L_14)
.L_14:
        /*000c*/ 	.word	0x00000000
        /*0010*/ 	.short	0x0001
        /*0012*/ 	.short	0x0008
        /*0014*/ 	.byte	0x00, 0xf0, 0x11, 0x00


	//----- nvinfo : EIATTR_KPARAM_INFO
	.align		4
.L_15:
        /*0018*/ 	.byte	0x04, 0x17
        /*001a*/ 	.short	(.L_17 - .L_16)
.L_16:
        /*001c*/ 	.word	0x00000000
        /*0020*/ 	.short	0x0000
        /*0022*/ 	.short	0x0000
        /*0024*/ 	.byte	0x00, 0xf5, 0x21, 0x00


	//----- nvinfo : EIATTR_SPARSE_MMA_MASK
	.align		4
.L_17:
        /*0028*/ 	.byte	0x03, 0x50
        /*002a*/ 	.short	0x0000


	//----- nvinfo : EIATTR_MAXREG_COUNT
	.align		4
        /*002c*/ 	.byte	0x03, 0x1b
        /*002e*/ 	.short	0x00ff


	//----- nvinfo : EIATTR_MERCURY_ISA_VERSION
	.align		4
        /*0030*/ 	.byte	0x03, 0x5f
        /*0032*/ 	.short	0x0101


	//----- nvinfo : EIATTR_VRC_CTA_INIT_COUNT
	.align		4
        /*0034*/ 	.byte	0x02, 0x4a
	.zero		1
	.zero		1


	//----- nvinfo : EIATTR_EXIT_INSTR_OFFSETS
	.align		4
        /*0038*/ 	.byte	0x04, 0x1c
        /*003a*/ 	.short	(.L_19 - .L_18)


	//   ....[0]....
.L_18:
        /*003c*/ 	.word	0x000000b0


	//   ....[1]....
        /*0040*/ 	.word	0x00000b60


	//----- nvinfo : EIATTR_CRS_STACK_SIZE
	.align		4
.L_19:
        /*0044*/ 	.byte	0x04, 0x1e
        /*0046*/ 	.short	(.L_21 - .L_20)
.L_20:
        /*0048*/ 	.word	0x00000000


	//----- nvinfo : EIATTR_CBANK_PARAM_SIZE
	.align		4
.L_21:
        /*004c*/ 	.byte	0x03, 0x19
        /*004e*/ 	.short	0x000c


	//----- nvinfo : EIATTR_PARAM_CBANK
	.align		4
        /*0050*/ 	.byte	0x04, 0x0a
        /*0052*/ 	.short	(.L_23 - .L_22)
	.align		4
.L_22:
        /*0054*/ 	.word	index@(.nv.constant0._Z9calculatePci)
        /*0058*/ 	.short	0x0380
        /*005a*/ 	.short	0x000c


	//----- nvinfo : EIATTR_SW_WAR
	.align		4
.L_23:
        /*005c*/ 	.byte	0x04, 0x36
        /*005e*/ 	.short	(.L_25 - .L_24)
.L_24:
        /*0060*/ 	.word	0x00000008
.L_25:


//--------------------- .nv.callgraph             --------------------------
	.section	.nv.callgraph,"",@"SHT_CUDA_CALLGRAPH"
	.align	4
	.sectionentsize	8
	.align		4
        /*0000*/ 	.word	0x00000000
	.align		4
        /*0004*/ 	.word	0xffffffff
	.align		4
        /*0008*/ 	.word	0x00000000
	.align		4
        /*000c*/ 	.word	0xfffffffe
	.align		4
        /*0010*/ 	.word	0x00000000
	.align		4
        /*0014*/ 	.word	0xfffffffd
	.align		4
        /*0018*/ 	.word	0x00000000
	.align		4
        /*001c*/ 	.word	0xfffffffc


//--------------------- .nv.constant4             --------------------------
	.section	.nv.constant4,"a",@progbits
	.align	8
	.align		8
.nv.constant4:
        /*0000*/ 	.dword	__cudart_i2opi_d
	.align		8
        /*0008*/ 	.dword	__cudart_sin_cos_coeffs


//--------------------- .text._Z9calculatePci     --------------------------
	.section	.text._Z9calculatePci,"ax",@progbits
	.align	128
        .global         _Z9calculatePci
        .type           _Z9calculatePci,@function
        .size           _Z9calculatePci,(.L_x_21 - _Z9calculatePci)
        .other          _Z9calculatePci,@"STO_CUDA_ENTRY STV_DEFAULT"
_Z9calculatePci:
.text._Z9calculatePci:
[----:B------:R-:W0:Y:S01]  /*0000*/  LDC R1, c[0x0][0x37c] ;  /* 0x0000df00ff017b82 */ /* 0x000e220000000800 */
[----:B------:R-:W1:Y:S01]  /*0010*/  S2R R0, SR_TID.Y ;  /* 0x0000000000007919 */ /* 0x000e620000002200 */
[----:B------:R-:W2:Y:S01]  /*0020*/  LDCU UR4, c[0x0][0x360] ;  /* 0x00006c00ff0477ac */ /* 0x000ea20008000800 */
[----:B0-----:R-:W-:Y:S01]  /*0030*/  VIADD R1, R1, 0xffffffd8 ;  /* 0xffffffd801017836 */ /* 0x001fe20000000000 */
[----:B------:R-:W1:Y:S01]  /*0040*/  S2R R5, SR_CTAID.X ;  /* 0x0000000000057919 */ /* 0x000e620000002500 */
[----:B------:R-:W1:Y:S01]  /*0050*/  LDCU UR5, c[0x0][0x364] ;  /* 0x00006c80ff0577ac */ /* 0x000e620008000800 */
[----:B------:R-:W2:Y:S01]  /*0060*/  S2R R3, SR_TID.X ;  /* 0x0000000000037919 */ /* 0x000ea20000002100 */
[----:B------:R-:W0:Y:S01]  /*0070*/  LDCU UR6, c[0x0][0x388] ;  /* 0x00007100ff0677ac */ /* 0x000e220008000800 */
[----:B-1----:R-:W-:-:S04]  /*0080*/  IMAD R0, R5, UR5, R0 ;  /* 0x0000000505007c24 */ /* 0x002fc8000f8e0200 */
[----:B--2---:R-:W-:-:S05]  /*0090*/  IMAD R0, R0, UR4, R3 ;  /* 0x0000000400007c24 */ /* 0x004fca000f8e0203 */
[----:B0-----:R-:W-:-:S13]  /*00a0*/  ISETP.GE.AND P0, PT, R0, UR6, PT ;  /* 0x0000000600007c0c */ /* 0x001fda000bf06270 */
[----:B------:R-:W-:Y:S05]  /*00b0*/  @P0 EXIT ;  /* 0x000000000000094d */ /* 0x000fea0003800000 */
[----:B------:R-:W0:Y:S01]  /*00c0*/  LDC.64 R6, c[0x0][0x380] ;  /* 0x0000e000ff067b82 */ /* 0x000e220000000a00 */
[----:B------:R-:W1:Y:S01]  /*00d0*/  LDCU.64 UR4, c[0x0][0x358] ;  /* 0x00006b00ff0477ac */ /* 0x000e620008000a00 */
[----:B------:R-:W-:-:S04]  /*00e0*/  IMAD R3, R0, 0x3, RZ ;  /* 0x0000000300037824 */ /* 0x000fc800078e02ff */
[----:B0-----:R-:W-:-:S05]  /*00f0*/  IMAD.WIDE R6, R3, 0x8, R6 ;  /* 0x0000000803067825 */ /* 0x001fca00078e0206 */
[----:B-1----:R-:W2:Y:S04]  /*0100*/  LDG.E.64 R4, desc[UR4][R6.64+0x8] ;  /* 0x0000080406047981 */ /* 0x002ea8000c1e1b00 */
[----:B------:R-:W3:Y:S01]  /*0110*/  LDG.E.64 R2, desc[UR4][R6.64] ;  /* 0x0000000406027981 */ /* 0x000ee2000c1e1b00 */
[----:B------:R-:W-:Y:S01]  /*0120*/  BSSY.RECONVERGENT B0, `(.L_x_0) ;  /* 0x0000059000007945 */ /* 0x000fe20003800200 */
[----:B--2---:R-:W-:Y:S02]  /*0130*/  DMUL R8, R4, R4 ;  /* 0x0000000404087228 */ /* 0x004fe40000000000 */
[----:B---3--:R-:W-:-:S06]  /*0140*/  DADD R10, R2, R2 ;  /* 0x00000000020a7229 */ /* 0x008fcc0000000002 */
[----:B------:R-:W-:-:S08]  /*0150*/  DFMA R8, R2, R2, R8 ;  /* 0x000000020208722b */ /* 0x000fd00000000008 */
[----:B------:R-:W-:-:S10]  /*0160*/  DFMA R4, R4, R10, R8 ;  /* 0x0000000a0404722b */ /* 0x000fd40000000008 */
[----:B------:R-:W-:Y:S01]  /*0170*/  ISETP.GT.AND P0, PT, R5, 0xfffff, PT ;  /* 0x000fffff0500780c */ /* 0x000fe20003f04270 */
[--C-:B------:R-:W-:Y:S02]  /*0180*/  IMAD.MOV.U32 R8, RZ, RZ, R4.reuse ;  /* 0x000000ffff087224 */ /* 0x100fe400078e0004 */
[--C-:B------:R-:W-:Y:S02]  /*0190*/  IMAD.MOV.U32 R9, RZ, RZ, R5.reuse ;  /* 0x000000ffff097224 */ /* 0x100fe400078e0005 */
[----:B------:R-:W-:Y:S02]  /*01a0*/  IMAD.MOV.U32 R3, RZ, RZ, R5 ;  /* 0x000000ffff037224 */ /* 0x000fe400078e0005 */
[----:B------:R-:W-:-:S06]  /*01b0*/  IMAD.MOV.U32 R2, RZ, RZ, R4 ;  /* 0x000000ffff027224 */ /* 0x000fcc00078e0004 */
[----:B------:R-:W-:-:S10]  /*01c0*/  @!P0 DMUL R8, R4, 1.80143985094819840000e+16 ;  /* 0x4350000004088828 */ /* 0x000fd40000000000 */
[----:B------:R-:W-:Y:S02]  /*01d0*/  @!P0 IMAD.MOV.U32 R3, RZ, RZ, R9 ;  /* 0x000000ffff038224 */ /* 0x000fe400078e0009 */
[----:B------:R-:W-:Y:S02]  /*01e0*/  @!P0 IMAD.MOV.U32 R2, RZ, RZ, R8 ;  /* 0x000000ffff028224 */ /* 0x000fe400078e0008 */
[----:B------:R-:W-:-:S05]  /*01f0*/  VIADD R0, R3, 0xffffffff ;  /* 0xffffffff03007836 */ /* 0x000fca0000000000 */
[----:B------:R-:W-:Y:S01]  /*0200*/  ISETP.GT.U32.AND P1, PT, R0, 0x7feffffe, PT ;  /* 0x7feffffe0000780c */ /* 0x000fe20003f24070 */
[----:B------:R-:W-:Y:S02]  /*0210*/  IMAD.MOV.U32 R0, RZ, RZ, -0x3ff ;  /* 0xfffffc01ff007424 */ /* 0x000fe400078e00ff */
[----:B------:R-:W-:-:S10]  /*0220*/  @!P0 IMAD.MOV.U32 R0, RZ, RZ, -0x435 ;  /* 0xfffffbcbff008424 */ /* 0x000fd400078e00ff */
[----:B------:R-:W-:Y:S05]  /*0230*/  @P1 BRA `(.L_x_1) ;  /* 0x0000000400041947 */ /* 0x000fea0003800000 */
[----:B------:R-:W-:Y:S01]  /*0240*/  LOP3.LUT R8, R3, 0xfffff, RZ, 0xc0, !PT ;  /* 0x000fffff03087812 */ /* 0x000fe200078ec0ff */
[----:B------:R-:W-:Y:S01]  /*0250*/  IMAD.MOV.U32 R10, RZ, RZ, RZ ;  /* 0x000000ffff0a7224 */ /* 0x000fe200078e00ff */
[----:B------:R-:W-:Y:S01]  /*0260*/  UMOV UR6, 0x3ae80f1e ;  /* 0x3ae80f1e00067882 */ /* 0x000fe20000000000 */
[----:B------:R-:W-:Y:S01]  /*0270*/  IMAD.MOV.U32 R18, RZ, RZ, -0x748574fc ;  /* 0x8b7a8b04ff127424 */ /* 0x000fe200078e00ff */
[----:B------:R-:W-:Y:S01]  /*0280*/  LOP3.LUT R9, R8, 0x3ff00000, RZ, 0xfc, !PT ;  /* 0x3ff0000008097812 */ /* 0x000fe200078efcff */
[----:B------:R-:W-:Y:S01]  /*0290*/  IMAD.MOV.U32 R8, RZ, RZ, R2 ;  /* 0x000000ffff087224 */ /* 0x000fe200078e0002 */
[----:B------:R-:W-:Y:S01]  /*02a0*/  UMOV UR7, 0x3eb1380b ;  /* 0x3eb1380b00077882 */ /* 0x000fe20000000000 */
[----:B------:R-:W-:Y:S01]  /*02b0*/  IMAD.MOV.U32 R19, RZ, RZ, 0x3ed0ee25 ;  /* 0x3ed0ee25ff137424 */ /* 0x000fe200078e00ff */
[----:B------:R-:W-:Y:S01]  /*02c0*/  ISETP.GE.U32.AND P0, PT, R9, 0x3ff6a09f, PT ;  /* 0x3ff6a09f0900780c */ /* 0x000fe20003f06070 */
[----:B------:R-:W-:Y:S01]  /*02d0*/  IMAD.MOV.U32 R21, RZ, RZ, 0x43300000 ;  /* 0x43300000ff157424 */ /* 0x000fe200078e00ff */
[----:B------:R-:W-:Y:S01]  /*02e0*/  LEA.HI R0, R3, R0, RZ, 0xc ;  /* 0x0000000003007211 */ /* 0x000fe200078f60ff */
[----:B------:R-:W-:Y:S01]  /*02f0*/  UMOV UR8, 0x80000000 ;  /* 0x8000000000087882 */ /* 0x000fe20000000000 */
[----:B------:R-:W-:-:S09]  /*0300*/  UMOV UR9, 0x43300000 ;  /* 0x4330000000097882 */ /* 0x000fd20000000000 */
[----:B------:R-:W-:Y:S02]  /*0310*/  @P0 VIADD R11, R9, 0xfff00000 ;  /* 0xfff00000090b0836 */ /* 0x000fe40000000000 */
[----:B------:R-:W-:Y:S02]  /*0320*/  @P0 VIADD R0, R0, 0x1 ;  /* 0x0000000100000836 */ /* 0x000fe40000000000 */
[----:B------:R-:W-:-:S03]  /*0330*/  @P0 IMAD.MOV.U32 R9, RZ, RZ, R11 ;  /* 0x000000ffff090224 */ /* 0x000fc600078e000b */
[----:B------:R-:W-:-:S03]  /*0340*/  LOP3.LUT R20, R0, 0x80000000, RZ, 0x3c, !PT ;  /* 0x8000000000147812 */ /* 0x000fc600078e3cff */
[C---:B------:R-:W-:Y:S02]  /*0350*/  DADD R16, R8.reuse, 1 ;  /* 0x3ff0000008107429 */ /* 0x040fe40000000000 */
[----:B------:R-:W-:-:S04]  /*0360*/  DADD R8, R8, -1 ;  /* 0xbff0000008087429 */ /* 0x000fc80000000000 */
[----:B------:R-:W0:Y:S02]  /*0370*/  MUFU.RCP64H R11, R17 ;  /* 0x00000011000b7308 */ /* 0x000e240000001800 */
[----:B0-----:R-:W-:-:S08]  /*0380*/  DFMA R12, -R16, R10, 1 ;  /* 0x3ff00000100c742b */ /* 0x001fd0000000010a */
[----:B------:R-:W-:-:S08]  /*0390*/  DFMA R12, R12, R12, R12 ;  /* 0x0000000c0c0c722b */ /* 0x000fd0000000000c */
[----:B------:R-:W-:-:S08]  /*03a0*/  DFMA R10, R10, R12, R10 ;  /* 0x0000000c0a0a722b */ /* 0x000fd0000000000a */
[----:B------:R-:W-:-:S08]  /*03b0*/  DMUL R12, R8, R10 ;  /* 0x0000000a080c7228 */ /* 0x000fd00000000000 */
[----:B------:R-:W-:-:S08]  /*03c0*/  DFMA R12, R8, R10, R12 ;  /* 0x0000000a080c722b */ /* 0x000fd0000000000c */
[----:B------:R-:W-:Y:S02]  /*03d0*/  DMUL R14, R12, R12 ;  /* 0x0000000c0c0e7228 */ /* 0x000fe40000000000 */
[----:B------:R-:W-:-:S06]  /*03e0*/  DADD R2, R8, -R12 ;  /* 0x0000000008027229 */ /* 0x000fcc000000080c */
[----:B------:R-:W-:Y:S01]  /*03f0*/  DFMA R16, R14, UR6, R18 ;  /* 0x000000060e107c2b */ /* 0x000fe20008000012 */
[----:B------:R-:W-:Y:S01]  /*0400*/  UMOV UR6, 0x9f02676f ;  /* 0x9f02676f00067882 */ /* 0x000fe20000000000 */
[----:B------:R-:W-:Y:S01]  /*0410*/  UMOV UR7, 0x3ef3b266 ;  /* 0x3ef3b26600077882 */ /* 0x000fe20000000000 */
[----:B------:R-:W-:Y:S02]  /*0420*/  DADD R18, R2, R2 ;  /* 0x0000000002127229 */ /* 0x000fe40000000002 */
[----:B------:R-:W-:Y:S01]  /*0430*/  DADD R2, R20, -UR8 ;  /* 0x8000000814027e29 */ /* 0x000fe20008000000 */
[----:B------:R-:W-:Y:S01]  /*0440*/  UMOV UR8, 0xfefa39ef ;  /* 0xfefa39ef00087882 */ /* 0x000fe20000000000 */
[----:B------:R-:W-:Y:S01]  /*0450*/  UMOV UR9, 0x3fe62e42 ;  /* 0x3fe62e4200097882 */ /* 0x000fe20000000000 */
[----:B------:R-:W-:Y:S01]  /*0460*/  DFMA R16, R14, R16, UR6 ;  /* 0x000000060e107e2b */ /* 0x000fe20008000010 */
[----:B------:R-:W-:Y:S01]  /*0470*/  UMOV UR6, 0xa9ab0956 ;  /* 0xa9ab095600067882 */ /* 0x000fe20000000000 */
[----:B------:R-:W-:Y:S01]  /*0480*/  UMOV UR7, 0x3f1745cb ;  /* 0x3f1745cb00077882 */ /* 0x000fe20000000000 */
[----:B------:R-:W-:-:S02]  /*0490*/  DFMA R18, R8, -R12, R18 ;  /* 0x8000000c0812722b */ /* 0x000fc40000000012 */
[----:B------:R-:W-:-:S03]  /*04a0*/  DFMA R8, R2, UR8, R12 ;  /* 0x0000000802087c2b */ /* 0x000fc6000800000c */
[----:B------:R-:W-:Y:S01]  /*04b0*/  DFMA R16, R14, R16, UR6 ;  /* 0x000000060e107e2b */ /* 0x000fe20008000010 */
[----:B------:R-:W-:Y:S01]  /*04c0*/  UMOV UR6, 0x2d1b5154 ;  /* 0x2d1b515400067882 */ /* 0x000fe20000000000 */
[----:B------:R-:W-:Y:S01]  /*04d0*/  UMOV UR7, 0x3f3c71c7 ;  /* 0x3f3c71c700077882 */ /* 0x000fe20000000000 */
[----:B------:R-:W-:-:S05]  /*04e0*/  DMUL R18, R10, R18 ;  /* 0x000000120a127228 */ /* 0x000fca0000000000 */
[----:B------:R-:W-:Y:S01]  /*04f0*/  DFMA R16, R14, R16, UR6 ;  /* 0x000000060e107e2b */ /* 0x000fe20008000010 */
[----:B------:R-:W-:Y:S01]  /*0500*/  UMOV UR6, 0x923be72d ;  /* 0x923be72d00067882 */ /* 0x000fe20000000000 */
[----:B------:R-:W-:-:S06]  /*0510*/  UMOV UR7, 0x3f624924 ;  /* 0x3f62492400077882 */ /* 0x000fcc0000000000 */
        /* <DEDUP_REMOVED lines=8> */
[----:B------:R-:W-:Y:S02]  /*05a0*/  UMOV UR7, 0x3fe62e42 ;  /* 0x3fe62e4200077882 */ /* 0x000fe40000000000 */
[----:B------:R-:W-:Y:S01]  /*05b0*/  DFMA R20, R2, -UR6, R8 ;  /* 0x8000000602147c2b */ /* 0x000fe20008000008 */
[----:B------:R-:W-:Y:S01]  /*05c0*/  UMOV UR6, 0x3b39803f ;  /* 0x3b39803f00067882 */ /* 0x000fe20000000000 */
[----:B------:R-:W-:Y:S02]  /*05d0*/  UMOV UR7, 0x3c7abc9e ;  /* 0x3c7abc9e00077882 */ /* 0x000fe40000000000 */
[----:B------:R-:W-:-:S04]  /*05e0*/  DMUL R16, R14, R16 ;  /* 0x000000100e107228 */ /* 0x000fc80000000000 */
[----:B------:R-:W-:-:S04]  /*05f0*/  DADD R20, -R12, R20 ;  /* 0x000000000c147229 */ /* 0x000fc80000000114 */
[----:B------:R-:W-:-:S08]  /*0600*/  DFMA R16, R12, R16, R18 ;  /* 0x000000100c10722b */ /* 0x000fd00000000012 */
[----:B------:R-:W-:-:S08]  /*0610*/  DADD R16, R16, -R20 ;  /* 0x0000000010107229 */ /* 0x000fd00000000814 */
[----:B------:R-:W-:-:S08]  /*0620*/  DFMA R2, R2, UR6, R16 ;  /* 0x0000000602027c2b */ /* 0x000fd00008000010 */
[----:B------:R-:W-:Y:S01]  /*0630*/  DADD R2, R8, R2 ;  /* 0x0000000008027229 */ /* 0x000fe20000000002 */
[----:B------:R-:W-:Y:S10]  /*0640*/  BRA `(.L_x_2) ;  /* 0x0000000000187947 */ /* 0x000ff40003800000 */
.L_x_1:
[----:B------:R-:W-:Y:S01]  /*0650*/  IMAD.MOV.U32 R2, RZ, RZ, 0x0 ;  /* 0x00000000ff027424 */ /* 0x000fe200078e00ff */
[----:B------:R-:W-:Y:S01]  /*0660*/  LOP3.LUT P0, RZ, R9, 0x7fffffff, RZ, 0xc0, !PT ;  /* 0x7fffffff09ff7812 */ /* 0x000fe2000780c0ff */
[----:B------:R-:W-:-:S06]  /*0670*/  IMAD.MOV.U32 R3, RZ, RZ, 0x7ff00000 ;  /* 0x7ff00000ff037424 */ /* 0x000fcc00078e00ff */
[----:B------:R-:W-:-:S10]  /*0680*/  DFMA R2, R8, R2, +INF ;  /* 0x7ff000000802742b */ /* 0x000fd40000000002 */
[----:B------:R-:W-:Y:S02]  /*0690*/  FSEL R2, R2, RZ, P0 ;  /* 0x000000ff02027208 */ /* 0x000fe40000000000 */
[----:B------:R-:W-:-:S07]  /*06a0*/  FSEL R3, R3, -QNAN , P0 ;  /* 0xfff0000003037808 */ /* 0x000fce0000000000 */
.L_x_2:
[----:B------:R-:W-:Y:S05]  /*06b0*/  BSYNC.RECONVERGENT B0 ;  /* 0x0000000000007941 */ /* 0x000fea0003800200 */
.L_x_0:
[----:B------:R-:W-:Y:S01]  /*06c0*/  DSETP.NEU.AND P0, PT, |R4|, +INF , PT ;  /* 0x7ff000000400742a */ /* 0x000fe20003f0d200 */
[----:B------:R-:W-:-:S13]  /*06d0*/  BSSY.RECONVERGENT B0, `(.L_x_3) ;  /* 0x0000016000007945 */ /* 0x000fda0003800200 */
[----:B------:R-:W-:Y:S01]  /*06e0*/  @!P0 DMUL R20, RZ, R4 ;  /* 0x00000004ff148228 */ /* 0x000fe20000000000 */
[----:B------:R-:W-:Y:S01]  /*06f0*/  @!P0 IMAD.MOV.U32 R0, RZ, RZ, RZ ;  /* 0x000000ffff008224 */ /* 0x000fe200078e00ff */
[----:B------:R-:W-:Y:S09]  /*0700*/  @!P0 BRA `(.L_x_4) ;  /* 0x0000000000488947 */ /* 0x000ff20003800000 */
[----:B------:R-:W-:Y:S01]  /*0710*/  UMOV UR6, 0x6dc9c883 ;  /* 0x6dc9c88300067882 */ /* 0x000fe20000000000 */
[----:B------:R-:W-:Y:S01]  /*0720*/  UMOV UR7, 0x3fe45f30 ;  /* 0x3fe45f3000077882 */ /* 0x000fe20000000000 */
[C---:B------:R-:W-:Y:S02]  /*0730*/  DSETP.GE.AND P0, PT, |R4|.reuse, 2.14748364800000000000e+09, PT ;  /* 0x41e000000400742a */ /* 0x040fe40003f06200 */
[----:B------:R-:W-:Y:S01]  /*0740*/  DMUL R8, R4, UR6 ;  /* 0x0000000604087c28 */ /* 0x000fe20008000000 */
[----:B------:R-:W-:Y:S01]  /*0750*/  UMOV UR6, 0x54442d18 ;  /* 0x54442d1800067882 */ /* 0x000fe20000000000 */
[----:B------:R-:W-:-:S04]  /*0760*/  UMOV UR7, 0x3ff921fb ;  /* 0x3ff921fb00077882 */ /* 0x000fc80000000000 */
[----:B------:R-:W0:Y:S08]  /*0770*/  F2I.F64 R0, R8 ;  /* 0x0000000800007311 */ /* 0x000e300000301100 */
[----:B0-----:R-:W0:Y:S02]  /*0780*/  I2F.F64 R20, R0 ;  /* 0x0000000000147312 */ /* 0x001e240000201c00 */
[----:B0-----:R-:W-:Y:S01]  /*0790*/  DFMA R10, R20, -UR6, R4 ;  /* 0x80000006140a7c2b */ /* 0x001fe20008000004 */
[----:B------:R-:W-:Y:S01]  /*07a0*/  UMOV UR6, 0x33145c00 ;  /* 0x33145c0000067882 */ /* 0x000fe20000000000 */
[----:B------:R-:W-:-:S06]  /*07b0*/  UMOV UR7, 0x3c91a626 ;  /* 0x3c91a62600077882 */ /* 0x000fcc0000000000 */
[----:B------:R-:W-:Y:S01]  /*07c0*/  DFMA R10, R20, -UR6, R10 ;  /* 0x80000006140a7c2b */ /* 0x000fe2000800000a */
[----:B------:R-:W-:Y:S01]  /*07d0*/  UMOV UR6, 0x252049c0 ;  /* 0x252049c000067882 */ /* 0x000fe20000000000 */
[----:B------:R-:W-:-:S06]  /*07e0*/  UMOV UR7, 0x397b839a ;  /* 0x397b839a00077882 */ /* 0x000fcc0000000000 */
[----:B------:R-:W-:Y:S01]  /*07f0*/  DFMA R20, R20, -UR6, R10 ;  /* 0x8000000614147c2b */ /* 0x000fe2000800000a */
[----:B------:R-:W-:Y:S10]  /*0800*/  @!P0 BRA `(.L_x_4) ;  /* 0x0000000000088947 */ /* 0x000ff40003800000 */
[----:B------:R-:W-:-:S07]  /*0810*/  MOV R16, 0x830 ;  /* 0x0000083000107802 */ /* 0x000fce0000000f00 */
[----:B------:R-:W-:Y:S05]  /*0820*/  CALL.REL.NOINC `($_Z9calculatePci$__internal_trig_reduction_slowpathd) ;  /* 0x0000000800487944 */ /* 0x000fea0003c00000 */
.L_x_4:
[----:B------:R-:W-:Y:S05]  /*0830*/  BSYNC.RECONVERGENT B0 ;  /* 0x0000000000007941 */ /* 0x000fea0003800200 */
.L_x_3:
[----:B------:R-:W0:Y:S01]  /*0840*/  LDCU.64 UR6, c[0x4][0x8] ;  /* 0x01000100ff0677ac */ /* 0x000e220008000a00 */
[----:B------:R-:W-:-:S05]  /*0850*/  IMAD.SHL.U32 R4, R0, 0x40, RZ ;  /* 0x0000004000047824 */ /* 0x000fca00078e00ff */
[----:B------:R-:W-:-:S04]  /*0860*/  LOP3.LUT R4, R4, 0x40, RZ, 0xc0, !PT ;  /* 0x0000004004047812 */ /* 0x000fc800078ec0ff */
[----:B0-----:R-:W-:-:S05]  /*0870*/  IADD3 R22, P0, PT, R4, UR6, RZ ;  /* 0x0000000604167c10 */ /* 0x001fca000ff1e0ff */
[----:B------:R-:W-:-:S05]  /*0880*/  IMAD.X R23, RZ, RZ, UR7, P0 ;  /* 0x00000007ff177e24 */ /* 0x000fca00080e06ff */
[----:B------:R-:W2:Y:S04]  /*0890*/  LDG.E.128.CONSTANT R8, desc[UR4][R22.64] ;  /* 0x0000000416087981 */ /* 0x000ea8000c1e9d00 */
[----:B------:R-:W3:Y:S04]  /*08a0*/  LDG.E.128.CONSTANT R12, desc[UR4][R22.64+0x10] ;  /* 0x00001004160c7981 */ /* 0x000ee8000c1e9d00 */
[----:B------:R-:W4:Y:S01]  /*08b0*/  LDG.E.128.CONSTANT R16, desc[UR4][R22.64+0x20] ;  /* 0x0000200416107981 */ /* 0x000f22000c1e9d00 */
[----:B------:R-:W-:Y:S01]  /*08c0*/  LOP3.LUT R4, R0, 0x1, RZ, 0xc0, !PT ;  /* 0x0000000100047812 */ /* 0x000fe200078ec0ff */
[----:B------:R-:W-:Y:S01]  /*08d0*/  IMAD.MOV.U32 R24, RZ, RZ, 0x20fd8164 ;  /* 0x20fd8164ff187424 */ /* 0x000fe200078e00ff */
[----:B------:R-:W-:Y:S01]  /*08e0*/  FSETP.GEU.AND P1, PT, |R3|, 6.5827683646048100446e-37, PT ;  /* 0x036000000300780b */ /* 0x000fe20003f2e200 */
[----:B------:R-:W-:Y:S01]  /*08f0*/  IMAD.MOV.U32 R25, RZ, RZ, 0x3da8ff83 ;  /* 0x3da8ff83ff197424 */ /* 0x000fe200078e00ff */
[----:B------:R-:W-:Y:S01]  /*0900*/  ISETP.NE.U32.AND P0, PT, R4, 0x1, PT ;  /* 0x000000010400780c */ /* 0x000fe20003f05070 */
[----:B------:R-:W-:Y:S01]  /*0910*/  DMUL R4, R20, R20 ;  /* 0x0000001414047228 */ /* 0x000fe20000000000 */
[----:B------:R-:W-:Y:S02]  /*0920*/  BSSY.RECONVERGENT B0, `(.L_x_5) ;  /* 0x0000022000007945 */ /* 0x000fe40003800200 */
[----:B------:R-:W-:-:S02]  /*0930*/  FSEL R24, R24, -8.06006814911005101289e+34, !P0 ;  /* 0xf9785eba18187808 */ /* 0x000fc40004000000 */
[----:B------:R-:W-:-:S06]  /*0940*/  FSEL R25, -R25, 0.11223486810922622681, !P0 ;  /* 0x3de5db6519197808 */ /* 0x000fcc0004000100 */
[----:B--2---:R-:W-:-:S08]  /*0950*/  DFMA R8, R4, R24, R8 ;  /* 0x000000180408722b */ /* 0x004fd00000000008 */
[----:B------:R-:W-:-:S08]  /*0960*/  DFMA R8, R4, R8, R10 ;  /* 0x000000080408722b */ /* 0x000fd0000000000a */
[----:B---3--:R-:W-:-:S08]  /*0970*/  DFMA R8, R4, R8, R12 ;  /* 0x000000080408722b */ /* 0x008fd0000000000c */
[----:B------:R-:W-:-:S08]  /*0980*/  DFMA R8, R4, R8, R14 ;  /* 0x000000080408722b */ /* 0x000fd0000000000e */
[----:B----4-:R-:W-:-:S08]  /*0990*/  DFMA R8, R4, R8, R16 ;  /* 0x000000080408722b */ /* 0x010fd00000000010 */
[----:B------:R-:W-:-:S08]  /*09a0*/  DFMA R8, R4, R8, R18 ;  /* 0x000000080408722b */ /* 0x000fd00000000012 */
[----:B------:R-:W-:Y:S02]  /*09b0*/  DFMA R20, R8, R20, R20 ;  /* 0x000000140814722b */ /* 0x000fe40000000014 */
[----:B------:R-:W-:-:S10]  /*09c0*/  DFMA R4, R4, R8, 1 ;  /* 0x3ff000000404742b */ /* 0x000fd40000000008 */
[----:B------:R-:W-:Y:S02]  /*09d0*/  FSEL R8, R4, R20, !P0 ;  /* 0x0000001404087208 */ /* 0x000fe40004000000 */
[----:B------:R-:W-:Y:S02]  /*09e0*/  FSEL R9, R5, R21, !P0 ;  /* 0x0000001505097208 */ /* 0x000fe40004000000 */
[----:B------:R-:W-:-:S04]  /*09f0*/  LOP3.LUT P0, RZ, R0, 0x2, RZ, 0xc0, !PT ;  /* 0x0000000200ff7812 */ /* 0x000fc8000780c0ff */
[----:B------:R-:W-:-:S10]  /*0a00*/  DADD R4, RZ, -R8 ;  /* 0x00000000ff047229 */ /* 0x000fd40000000808 */
[----:B------:R-:W-:Y:S02]  /*0a10*/  FSEL R9, R9, R5, !P0 ;  /* 0x0000000509097208 */ /* 0x000fe40004000000 */
[----:B------:R-:W-:Y:S01]  /*0a20*/  FSEL R8, R8, R4, !P0 ;  /* 0x0000000408087208 */ /* 0x000fe20004000000 */
[----:B------:R-:W-:Y:S01]  /*0a30*/  IMAD.MOV.U32 R4, RZ, RZ, 0x1 ;  /* 0x00000001ff047424 */ /* 0x000fe200078e00ff */
[----:B------:R-:W0:Y:S05]  /*0a40*/  MUFU.RCP64H R5, R9 ;  /* 0x0000000900057308 */ /* 0x000e2a0000001800 */
[----:B0-----:R-:W-:-:S08]  /*0a50*/  DFMA R10, -R8, R4, 1 ;  /* 0x3ff00000080a742b */ /* 0x001fd00000000104 */
[----:B------:R-:W-:-:S08]  /*0a60*/  DFMA R10, R10, R10, R10 ;  /* 0x0000000a0a0a722b */ /* 0x000fd0000000000a */
[----:B------:R-:W-:-:S08]  /*0a70*/  DFMA R10, R4, R10, R4 ;  /* 0x0000000a040a722b */ /* 0x000fd00000000004 */
[----:B------:R-:W-:-:S08]  /*0a80*/  DFMA R4, -R8, R10, 1 ;  /* 0x3ff000000804742b */ /* 0x000fd0000000010a */
[----:B------:R-:W-:-:S08]  /*0a90*/  DFMA R4, R10, R4, R10 ;  /* 0x000000040a04722b */ /* 0x000fd0000000000a */
[----:B------:R-:W-:-:S08]  /*0aa0*/  DMUL R10, R4, R2 ;  /* 0x00000002040a7228 */ /* 0x000fd00000000000 */
[----:B------:R-:W-:-:S08]  /*0ab0*/  DFMA R12, -R8, R10, R2 ;  /* 0x0000000a080c722b */ /* 0x000fd00000000102 */
[----:B------:R-:W-:-:S10]  /*0ac0*/  DFMA R4, R4, R12, R10 ;  /* 0x0000000c0404722b */ /* 0x000fd4000000000a */
[----:B------:R-:W-:-:S05]  /*0ad0*/  FFMA R0, RZ, R9, R5 ;  /* 0x00000009ff007223 */ /* 0x000fca0000000005 */
[----:B------:R-:W-:-:S13]  /*0ae0*/  FSETP.GT.AND P0, PT, |R0|, 1.469367938527859385e-39, PT ;  /* 0x001000000000780b */ /* 0x000fda0003f04200 */
[----:B------:R-:W-:Y:S05]  /*0af0*/  @P0 BRA P1, `(.L_x_6) ;  /* 0x0000000000100947 */ /* 0x000fea0000800000 */
[----:B------:R-:W-:Y:S01]  /*0b00*/  IMAD.MOV.U32 R4, RZ, RZ, R2 ;  /* 0x000000ffff047224 */ /* 0x000fe200078e0002 */
[----:B------:R-:W-:Y:S01]  /*0b10*/  MOV R0, 0xb40 ;  /* 0x00000b4000007802 */ /* 0x000fe20000000f00 */
[----:B------:R-:W-:-:S07]  /*0b20*/  IMAD.MOV.U32 R5, RZ, RZ, R3 ;  /* 0x000000ffff057224 */ /* 0x000fce00078e0003 */
[----:B------:R-:W-:Y:S05]  /*0b30*/  CALL.REL.NOINC `($__internal_0_$__cuda_sm20_div_rn_f64_full) ;  /* 0x00000000000c7944 */ /* 0x000fea0003c00000 */
.L_x_6:
[----:B------:R-:W-:Y:S05]  /*0b40*/  BSYNC.RECONVERGENT B0 ;  /* 0x0000000000007941 */ /* 0x000fea0003800200 */
.L_x_5:
[----:B------:R-:W-:Y:S01]  /*0b50*/  STG.E.64 desc[UR4][R6.64+0x10], R4 ;  /* 0x0000100406007986 */ /* 0x000fe2000c101b04 */
[----:B------:R-:W-:Y:S05]  /*0b60*/  EXIT ;  /* 0x000000000000794d */ /* 0x000fea0003800000 */
        .weak           $__internal_0_$__cuda_sm20_div_rn_f64_full
        .type           $__internal_0_$__cuda_sm20_div_rn_f64_full,@function
        .size           $__internal_0_$__cuda_sm20_div_rn_f64_full,($_Z9calculatePci$__internal_trig_reduction_slowpathd - $__internal_0_$__cuda_sm20_div_rn_f64_full)
$__internal_0_$__cuda_sm20_div_rn_f64_full:
[C---:B------:R-:W-:Y:S01]  /*0b70*/  FSETP.GEU.AND P0, PT, |R9|.reuse, 1.469367938527859385e-39, PT ;  /* 0x001000000900780b */ /* 0x040fe20003f0e200 */
[----:B------:R-:W-:Y:S01]  /*0b80*/  IMAD.MOV.U32 R16, RZ, RZ, 0x1 ;  /* 0x00000001ff107424 */ /* 0x000fe200078e00ff */
[----:B------:R-:W-:Y:S01]  /*0b90*/  LOP3.LUT R2, R9, 0x800fffff, RZ, 0xc0, !PT ;  /* 0x800fffff09027812 */ /* 0x000fe200078ec0ff */
[----:B------:R-:W-:Y:S01]  /*0ba0*/  BSSY.RECONVERGENT B1, `(.L_x_7) ;  /* 0x0000055000017945 */ /* 0x000fe20003800200 */
[C---:B------:R-:W-:Y:S02]  /*0bb0*/  FSETP.GEU.AND P2, PT, |R5|.reuse, 1.469367938527859385e-39, PT ;  /* 0x001000000500780b */ /* 0x040fe40003f4e200 */
[----:B------:R-:W-:Y:S01]  /*0bc0*/  LOP3.LUT R3, R2, 0x3ff00000, RZ, 0xfc, !PT ;  /* 0x3ff0000002037812 */ /* 0x000fe200078efcff */
[----:B------:R-:W-:Y:S01]  /*0bd0*/  IMAD.MOV.U32 R2, RZ, RZ, R8 ;  /* 0x000000ffff027224 */ /* 0x000fe200078e0008 */
[----:B------:R-:W-:Y:S02]  /*0be0*/  LOP3.LUT R12, R5, 0x7ff00000, RZ, 0xc0, !PT ;  /* 0x7ff00000050c7812 */ /* 0x000fe400078ec0ff */
[----:B------:R-:W-:-:S03]  /*0bf0*/  LOP3.LUT R15, R9, 0x7ff00000, RZ, 0xc0, !PT ;  /* 0x7ff00000090f7812 */ /* 0x000fc600078ec0ff */
[----:B------:R-:W-:Y:S01]  /*0c00*/  @!P0 DMUL R2, R8, 8.98846567431157953865e+307 ;  /* 0x7fe0000008028828 */ /* 0x000fe20000000000 */
[----:B------:R-:W-:-:S03]  /*0c10*/  ISETP.GE.U32.AND P1, PT, R12, R15, PT ;  /* 0x0000000f0c00720c */ /* 0x000fc60003f26070 */
[----:B------:R-:W-:Y:S01]  /*0c20*/  @!P2 LOP3.LUT R13, R9, 0x7ff00000, RZ, 0xc0, !PT ;  /* 0x7ff00000090da812 */ /* 0x000fe200078ec0ff */
[----:B------:R-:W-:Y:S01]  /*0c30*/  @!P2 IMAD.MOV.U32 R18, RZ, RZ, RZ ;  /* 0x000000ffff12a224 */ /* 0x000fe200078e00ff */
[----:B------:R-:W0:Y:S02]  /*0c40*/  MUFU.RCP64H R17, R3 ;  /* 0x0000000300117308 */ /* 0x000e240000001800 */
[----:B------:R-:W-:Y:S01]  /*0c50*/  @!P2 ISETP.GE.U32.AND P3, PT, R12, R13, PT ;  /* 0x0000000d0c00a20c */ /* 0x000fe20003f66070 */
[----:B------:R-:W-:-:S05]  /*0c60*/  IMAD.MOV.U32 R13, RZ, RZ, 0x1ca00000 ;  /* 0x1ca00000ff0d7424 */ /* 0x000fca00078e00ff */
[----:B------:R-:W-:-:S04]  /*0c70*/  @!P2 SEL R19, R13, 0x63400000, !P3 ;  /* 0x634000000d13a807 */ /* 0x000fc80005800000 */
[----:B------:R-:W-:-:S04]  /*0c80*/  @!P2 LOP3.LUT R19, R19, 0x80000000, R5, 0xf8, !PT ;  /* 0x800000001313a812 */ /* 0x000fc800078ef805 */
[----:B------:R-:W-:Y:S01]  /*0c90*/  @!P2 LOP3.LUT R19, R19, 0x100000, RZ, 0xfc, !PT ;  /* 0x001000001313a812 */ /* 0x000fe200078efcff */
[----:B0-----:R-:W-:-:S08]  /*0ca0*/  DFMA R10, R16, -R2, 1 ;  /* 0x3ff00000100a742b */ /* 0x001fd00000000802 */
[----:B------:R-:W-:-:S08]  /*0cb0*/  DFMA R10, R10, R10, R10 ;  /* 0x0000000a0a0a722b */ /* 0x000fd0000000000a */
[----:B------:R-:W-:Y:S01]  /*0cc0*/  DFMA R16, R16, R10, R16 ;  /* 0x0000000a1010722b */ /* 0x000fe20000000010 */
[----:B------:R-:W-:Y:S01]  /*0cd0*/  SEL R11, R13, 0x63400000, !P1 ;  /* 0x634000000d0b7807 */ /* 0x000fe20004800000 */
[----:B------:R-:W-:-:S03]  /*0ce0*/  IMAD.MOV.U32 R10, RZ, RZ, R4 ;  /* 0x000000ffff0a7224 */ /* 0x000fc600078e0004 */
[----:B------:R-:W-:-:S03]  /*0cf0*/  LOP3.LUT R11, R11, 0x800fffff, R5, 0xf8, !PT ;  /* 0x800fffff0b0b7812 */ /* 0x000fc600078ef805 */
[----:B------:R-:W-:-:S03]  /*0d00*/  DFMA R20, R16, -R2, 1 ;  /* 0x3ff000001014742b */ /* 0x000fc60000000802 */
[----:B------:R-:W-:-:S05]  /*0d10*/  @!P2 DFMA R10, R10, 2, -R18 ;  /* 0x400000000a0aa82b */ /* 0x000fca0000000812 */
[----:B------:R-:W-:Y:S01]  /*0d20*/  DFMA R16, R16, R20, R16 ;  /* 0x000000141010722b */ /* 0x000fe20000000010 */
[----:B------:R-:W-:Y:S02]  /*0d30*/  IMAD.MOV.U32 R21, RZ, RZ, R12 ;  /* 0x000000ffff157224 */ /* 0x000fe400078e000c */
[----:B------:R-:W-:Y:S01]  /*0d40*/  IMAD.MOV.U32 R20, RZ, RZ, R15 ;  /* 0x000000ffff147224 */ /* 0x000fe200078e000f */
[----:B------:R-:W-:Y:S02]  /*0d50*/  @!P0 LOP3.LUT R20, R3, 0x7ff00000, RZ, 0xc0, !PT ;  /* 0x7ff0000003148812 */ /* 0x000fe400078ec0ff */
[----:B------:R-:W-:Y:S02]  /*0d60*/  @!P2 LOP3.LUT R21, R11, 0x7ff00000, RZ, 0xc0, !PT ;  /* 0x7ff000000b15a812 */ /* 0x000fe400078ec0ff */
[----:B------:R-:W-:Y:S01]  /*0d70*/  DMUL R18, R16, R10 ;  /* 0x0000000a10127228 */ /* 0x000fe20000000000 */
[----:B------:R-:W-:Y:S02]  /*0d80*/  VIADD R23, R20, 0xffffffff ;  /* 0xffffffff14177836 */ /* 0x000fe40000000000 */
[----:B------:R-:W-:-:S05]  /*0d90*/  VIADD R22, R21, 0xffffffff ;  /* 0xffffffff15167836 */ /* 0x000fca0000000000 */
[----:B------:R-:W-:Y:S01]  /*0da0*/  DFMA R14, R18, -R2, R10 ;  /* 0x80000002120e722b */ /* 0x000fe2000000000a */
[----:B------:R-:W-:-:S04]  /*0db0*/  ISETP.GT.U32.AND P0, PT, R22, 0x7feffffe, PT ;  /* 0x7feffffe1600780c */ /* 0x000fc80003f04070 */
[----:B------:R-:W-:-:S03]  /*0dc0*/  ISETP.GT.U32.OR P0, PT, R23, 0x7feffffe, P0 ;  /* 0x7feffffe1700780c */ /* 0x000fc60000704470 */
[----:B------:R-:W-:-:S10]  /*0dd0*/  DFMA R14, R16, R14, R18 ;  /* 0x0000000e100e722b */ /* 0x000fd40000000012 */
[----:B------:R-:W-:Y:S05]  /*0de0*/  @P0 BRA `(.L_x_8) ;  /* 0x00000000006c0947 */ /* 0x000fea0003800000 */
[----:B------:R-:W-:-:S04]  /*0df0*/  LOP3.LUT R5, R9, 0x7ff00000, RZ, 0xc0, !PT ;  /* 0x7ff0000009057812 */ /* 0x000fc800078ec0ff */
[CC--:B------:R-:W-:Y:S02]  /*0e00*/  VIADDMNMX R4, R12.reuse, -R5.reuse, 0xb9600000, !PT ;  /* 0xb96000000c047446 */ /* 0x0c0fe40007800905 */
[----:B------:R-:W-:Y:S02]  /*0e10*/  ISETP.GE.U32.AND P0, PT, R12, R5, PT ;  /* 0x000000050c00720c */ /* 0x000fe40003f06070 */
[----:B------:R-:W-:Y:S02]  /*0e20*/  VIMNMX R4, PT, PT, R4, 0x46a00000, PT ;  /* 0x46a0000004047848 */ /* 0x000fe40003fe0100 */
[----:B------:R-:W-:-:S05]  /*0e30*/  SEL R13, R13, 0x63400000, !P0 ;  /* 0x634000000d0d7807 */ /* 0x000fca0004000000 */
[----:B------:R-:W-:Y:S02]  /*0e40*/  IMAD.IADD R16, R4, 0x1, -R13 ;  /* 0x0000000104107824 */ /* 0x000fe400078e0a0d */
[----:B------:R-:W-:Y:S02]  /*0e50*/  IMAD.MOV.U32 R4, RZ, RZ, RZ ;  /* 0x000000ffff047224 */ /* 0x000fe400078e00ff */
[----:B------:R-:W-:-:S06]  /*0e60*/  VIADD R5, R16, 0x7fe00000 ;  /* 0x7fe0000010057836 */ /* 0x000fcc0000000000 */
[----:B------:R-:W-:-:S10]  /*0e70*/  DMUL R12, R14, R4 ;  /* 0x000000040e0c7228 */ /* 0x000fd40000000000 */
[----:B------:R-:W-:-:S13]  /*0e80*/  FSETP.GTU.AND P0, PT, |R13|, 1.469367938527859385e-39, PT ;  /* 0x001000000d00780b */ /* 0x000fda0003f0c200 */
[----:B------:R-:W-:Y:S05]  /*0e90*/  @P0 BRA `(.L_x_9) ;  /* 0x0000000000940947 */ /* 0x000fea0003800000 */
[----:B------:R-:W-:Y:S01]  /*0ea0*/  DFMA R2, R14, -R2, R10 ;  /* 0x800000020e02722b */ /* 0x000fe2000000000a */
[----:B------:R-:W-:-:S09]  /*0eb0*/  IMAD.MOV.U32 R4, RZ, RZ, RZ ;  /* 0x000000ffff047224 */ /* 0x000fd200078e00ff */
[C---:B------:R-:W-:Y:S02]  /*0ec0*/  FSETP.NEU.AND P0, PT, R3.reuse, RZ, PT ;  /* 0x000000ff0300720b */ /* 0x040fe40003f0d000 */
[----:B------:R-:W-:-:S04]  /*0ed0*/  LOP3.LUT R9, R3, 0x80000000, R9, 0x48, !PT ;  /* 0x8000000003097812 */ /* 0x000fc800078e4809 */
[----:B------:R-:W-:-:S07]  /*0ee0*/  LOP3.LUT R5, R9, R5, RZ, 0xfc, !PT ;  /* 0x0000000509057212 */ /* 0x000fce00078efcff */
[----:B------:R-:W-:Y:S05]  /*0ef0*/  @!P0 BRA `(.L_x_9) ;  /* 0x00000000007c8947 */ /* 0x000fea0003800000 */
[----:B------:R-:W-:Y:S01]  /*0f00*/  IMAD.MOV R3, RZ, RZ, -R16 ;  /* 0x000000ffff037224 */ /* 0x000fe200078e0a10 */
[----:B------:R-:W-:Y:S01]  /*0f10*/  DMUL.RP R4, R14, R4 ;  /* 0x000000040e047228 */ /* 0x000fe20000008000 */
[----:B------:R-:W-:-:S06]  /*0f20*/  IMAD.MOV.U32 R2, RZ, RZ, RZ ;  /* 0x000000ffff027224 */ /* 0x000fcc00078e00ff */
[----:B------:R-:W-:-:S03]  /*0f30*/  DFMA R2, R12, -R2, R14 ;  /* 0x800000020c02722b */ /* 0x000fc6000000000e */
[----:B------:R-:W-:-:S03]  /*0f40*/  LOP3.LUT R9, R5, R9, RZ, 0x3c, !PT ;  /* 0x0000000905097212 */ /* 0x000fc600078e3cff */
[----:B------:R-:W-:-:S04]  /*0f50*/  IADD3 R2, PT, PT, -R16, -0x43300000, RZ ;  /* 0xbcd0000010027810 */ /* 0x000fc80007ffe1ff */
[----:B------:R-:W-:-:S04]  /*0f60*/  FSETP.NEU.AND P0, PT, |R3|, R2, PT ;  /* 0x000000020300720b */ /* 0x000fc80003f0d200 */
[----:B------:R-:W-:Y:S02]  /*0f70*/  FSEL R12, R4, R12, !P0 ;  /* 0x0000000c040c7208 */ /* 0x000fe40004000000 */
[----:B------:R-:W-:Y:S01]  /*0f80*/  FSEL R13, R9, R13, !P0 ;  /* 0x0000000d090d7208 */ /* 0x000fe20004000000 */
[----:B------:R-:W-:Y:S06]  /*0f90*/  BRA `(.L_x_9) ;  /* 0x0000000000547947 */ /* 0x000fec0003800000 */
.L_x_8:
[----:B------:R-:W-:-:S14]  /*0fa0*/  DSETP.NAN.AND P0, PT, R4, R4, PT ;  /* 0x000000040400722a */ /* 0x000fdc0003f08000 */
[----:B------:R-:W-:Y:S05]  /*0fb0*/  @P0 BRA `(.L_x_10) ;  /* 0x0000000000440947 */ /* 0x000fea0003800000 */
[----:B------:R-:W-:-:S14]  /*0fc0*/  DSETP.NAN.AND P0, PT, R8, R8, PT ;  /* 0x000000080800722a */ /* 0x000fdc0003f08000 */
[----:B------:R-:W-:Y:S05]  /*0fd0*/  @P0 BRA `(.L_x_11) ;  /* 0x0000000000300947 */ /* 0x000fea0003800000 */
[----:B------:R-:W-:Y:S01]  /*0fe0*/  ISETP.NE.AND P0, PT, R21, R20, PT ;  /* 0x000000141500720c */ /* 0x000fe20003f05270 */
[----:B------:R-:W-:Y:S02]  /*0ff0*/  IMAD.MOV.U32 R12, RZ, RZ, 0x0 ;  /* 0x00000000ff0c7424 */ /* 0x000fe400078e00ff */
[----:B------:R-:W-:-:S10]  /*1000*/  IMAD.MOV.U32 R13, RZ, RZ, -0x80000 ;  /* 0xfff80000ff0d7424 */ /* 0x000fd400078e00ff */
[----:B------:R-:W-:Y:S05]  /*1010*/  @!P0 BRA `(.L_x_9) ;  /* 0x0000000000348947 */ /* 0x000fea0003800000 */
[----:B------:R-:W-:Y:S02]  /*1020*/  ISETP.NE.AND P0, PT, R21, 0x7ff00000, PT ;  /* 0x7ff000001500780c */ /* 0x000fe40003f05270 */
[----:B------:R-:W-:Y:S02]  /*1030*/  LOP3.LUT R13, R5, 0x80000000, R9, 0x48, !PT ;  /* 0x80000000050d7812 */ /* 0x000fe400078e4809 */
[----:B------:R-:W-:-:S13]  /*1040*/  ISETP.EQ.OR P0, PT, R20, RZ, !P0 ;  /* 0x000000ff1400720c */ /* 0x000fda0004702670 */
[----:B------:R-:W-:Y:S01]  /*1050*/  @P0 LOP3.LUT R2, R13, 0x7ff00000, RZ, 0xfc, !PT ;  /* 0x7ff000000d020812 */ /* 0x000fe200078efcff */
[----:B------:R-:W-:Y:S02]  /*1060*/  @!P0 IMAD.MOV.U32 R12, RZ, RZ, RZ ;  /* 0x000000ffff0c8224 */ /* 0x000fe400078e00ff */
[----:B------:R-:W-:Y:S02]  /*1070*/  @P0 IMAD.MOV.U32 R12, RZ, RZ, RZ ;  /* 0x000000ffff0c0224 */ /* 0x000fe400078e00ff */
[----:B------:R-:W-:Y:S01]  /*1080*/  @P0 IMAD.MOV.U32 R13, RZ, RZ, R2 ;  /* 0x000000ffff0d0224 */ /* 0x000fe200078e0002 */
[----:B------:R-:W-:Y:S06]  /*1090*/  BRA `(.L_x_9) ;  /* 0x0000000000147947 */ /* 0x000fec0003800000 */
.L_x_11:
[----:B------:R-:W-:Y:S01]  /*10a0*/  LOP3.LUT R13, R9, 0x80000, RZ, 0xfc, !PT ;  /* 0x00080000090d7812 */ /* 0x000fe200078efcff */
[----:B------:R-:W-:Y:S01]  /*10b0*/  IMAD.MOV.U32 R12, RZ, RZ, R8 ;  /* 0x000000ffff0c7224 */ /* 0x000fe200078e0008 */
[----:B------:R-:W-:Y:S06]  /*10c0*/  BRA `(.L_x_9) ;  /* 0x0000000000087947 */ /* 0x000fec0003800000 */
.L_x_10:
[----:B------:R-:W-:Y:S01]  /*10d0*/  LOP3.LUT R13, R5, 0x80000, RZ, 0xfc, !PT ;  /* 0x00080000050d7812 */ /* 0x000fe200078efcff */
[----:B------:R-:W-:-:S07]  /*10e0*/  IMAD.MOV.U32 R12, RZ, RZ, R4 ;  /* 0x000000ffff0c7224 */ /* 0x000fce00078e0004 */
.L_x_9:
[----:B------:R-:W-:Y:S05]  /*10f0*/  BSYNC.RECONVERGENT B1 ;  /* 0x0000000000017941 */ /* 0x000fea0003800200 */
.L_x_7:
[----:B------:R-:W-:Y:S02]  /*1100*/  IMAD.MOV.U32 R2, RZ, RZ, R0 ;  /* 0x000000ffff027224 */ /* 0x000fe400078e0000 */
[----:B------:R-:W-:Y:S02]  /*1110*/  IMAD.MOV.U32 R3, RZ, RZ, 0x0 ;  /* 0x00000000ff037424 */ /* 0x000fe400078e00ff */
[----:B------:R-:W-:Y:S02]  /*1120*/  IMAD.MOV.U32 R4, RZ, RZ, R12 ;  /* 0x000000ffff047224 */ /* 0x000fe400078e000c */
[----:B------:R-:W-:Y:S01]  /*1130*/  IMAD.MOV.U32 R5, RZ, RZ, R13 ;  /* 0x000000ffff057224 */ /* 0x000fe200078e000d */
[----:B------:R-:W-:Y:S06]  /*1140*/  RET.REL.NODEC R2 `(_Z9calculatePci) ;  /* 0xffffffec02ac7950 */ /* 0x000fec0003c3ffff */
        .type           $_Z9calculatePci$__internal_trig_reduction_slowpathd,@function
        .size           $_Z9calculatePci$__internal_trig_reduction_slowpathd,(.L_x_21 - $_Z9calculatePci$__internal_trig_reduction_slowpathd)
$_Z9calculatePci$__internal_trig_reduction_slowpathd:
[--C-:B------:R-:W-:Y:S01]  /*1150*/  SHF.R.U32.HI R14, RZ, 0x14, R5.reuse ;  /* 0x00000014ff0e7819 */ /* 0x100fe20000011605 */
[----:B------:R-:W-:Y:S02]  /*1160*/  IMAD.MOV.U32 R20, RZ, RZ, R4 ;  /* 0x000000ffff147224 */ /* 0x000fe400078e0004 */
[----:B------:R-:W-:Y:S01]  /*1170*/  IMAD.MOV.U32 R21, RZ, RZ, R5 ;  /* 0x000000ffff157224 */ /* 0x000fe200078e0005 */
[----:B------:R-:W-:Y:S01]  /*1180*/  LOP3.LUT R0, R14, 0x7ff, RZ, 0xc0, !PT ;  /* 0x000007ff0e007812 */ /* 0x000fe200078ec0ff */
[----:B------:R-:W-:-:S03]  /*1190*/  IMAD.MOV.U32 R8, RZ, RZ, RZ ;  /* 0x000000ffff087224 */ /* 0x000fc600078e00ff */
[----:B------:R-:W-:-:S13]  /*11a0*/  ISETP.NE.AND P0, PT, R0, 0x7ff, PT ;  /* 0x000007ff0000780c */ /* 0x000fda0003f05270 */
[----:B------:R-:W-:Y:S05]  /*11b0*/  @!P0 BRA `(.L_x_12) ;  /* 0x0000000800488947 */ /* 0x000fea0003800000 */
[----:B------:R-:W-:Y:S01]  /*11c0*/  VIADD R0, R0, 0xfffffc00 ;  /* 0xfffffc0000007836 */ /* 0x000fe20000000000 */
[----:B------:R-:W-:Y:S01]  /*11d0*/  BSSY.RECONVERGENT B1, `(.L_x_13) ;  /* 0x000002f000017945 */ /* 0x000fe20003800200 */
[----:B------:R-:W-:-:S03]  /*11e0*/  CS2R R12, SRZ ;  /* 0x00000000000c7805 */ /* 0x000fc6000001ff00 */
[----:B------:R-:W-:Y:S02]  /*11f0*/  SHF.R.U32.HI R19, RZ, 0x6, R0 ;  /* 0x00000006ff137819 */ /* 0x000fe40000011600 */
[----:B------:R-:W-:Y:S02]  /*1200*/  ISETP.GE.U32.AND P0, PT, R0, 0x80, PT ;  /* 0x000000800000780c */ /* 0x000fe40003f06070 */
[C---:B------:R-:W-:Y:S02]  /*1210*/  IADD3 R0, PT, PT, -R19.reuse, 0x13, RZ ;  /* 0x0000001313007810 */ /* 0x040fe40007ffe1ff */
[----:B------:R-:W-:Y:S02]  /*1220*/  IADD3 R15, PT, PT, -R19, 0xf, RZ ;  /* 0x0000000f130f7810 */ /* 0x000fe40007ffe1ff */
[----:B------:R-:W-:-:S04]  /*1230*/  SEL R0, R0, 0x12, P0 ;  /* 0x0000001200007807 */ /* 0x000fc80000000000 */
[----:B------:R-:W-:-:S13]  /*1240*/  ISETP.GE.AND P0, PT, R15, R0, PT ;  /* 0x000000000f00720c */ /* 0x000fda0003f06270 */
[----:B------:R-:W-:Y:S05]  /*1250*/  @P0 BRA `(.L_x_14) ;  /* 0x0000000000980947 */ /* 0x000fea0003800000 */
[----:B------:R-:W0:Y:S01]  /*1260*/  LDC.64 R8, c[0x0][0x358] ;  /* 0x0000d600ff087b82 */ /* 0x000e220000000a00 */
[C---:B------:R-:W-:Y:S01]  /*1270*/  SHF.L.U64.HI R21, R20.reuse, 0xb, R21 ;  /* 0x0000000b14157819 */ /* 0x040fe20000010215 */
[----:B------:R-:W-:Y:S01]  /*1280*/  BSSY.RECONVERGENT B2, `(.L_x_15) ;  /* 0x0000022000027945 */ /* 0x000fe20003800200 */
[----:B------:R-:W-:Y:S01]  /*1290*/  IMAD.SHL.U32 R17, R20, 0x800, RZ ;  /* 0x0000080014117824 */ /* 0x000fe200078e00ff */
[----:B------:R-:W-:Y:S01]  /*12a0*/  IADD3 R18, PT, PT, RZ, -R19, -R0 ;  /* 0x80000013ff127210 */ /* 0x000fe20007ffe800 */
[----:B------:R-:W-:Y:S01]  /*12b0*/  IMAD.MOV.U32 R20, RZ, RZ, RZ ;  /* 0x000000ffff147224 */ /* 0x000fe200078e00ff */
[----:B------:R-:W-:Y:S02]  /*12c0*/  CS2R R12, SRZ ;  /* 0x00000000000c7805 */ /* 0x000fe4000001ff00 */
[----:B------:R-:W-:-:S07]  /*12d0*/  LOP3.LUT R21, R21, 0x80000000, RZ, 0xfc, !PT ;  /* 0x8000000015157812 */ /* 0x000fce00078efcff */
.L_x_16:
[----:B------:R-:W1:Y:S01]  /*12e0*/  LDC.64 R10, c[0x4][RZ] ;  /* 0x01000000ff0a7b82 */ /* 0x000e620000000a00 */
[----:B0-----:R-:W-:Y:S02]  /*12f0*/  R2UR UR6, R8 ;  /* 0x00000000080672ca */ /* 0x001fe400000e0000 */
[----:B------:R-:W-:Y:S01]  /*1300*/  R2UR UR7, R9 ;  /* 0x00000000090772ca */ /* 0x000fe200000e0000 */
[----:B-1----:R-:W-:-:S12]  /*1310*/  IMAD.WIDE R10, R15, 0x8, R10 ;  /* 0x000000080f0a7825 */ /* 0x002fd800078e020a */
[----:B------:R-:W2:Y:S01]  /*1320*/  LDG.E.64.CONSTANT R10, desc[UR6][R10.64] ;  /* 0x000000060a0a7981 */ /* 0x000ea2000c1e9b00 */
[----:B------:R-:W-:Y:S02]  /*1330*/  VIADD R18, R18, 0x1 ;  /* 0x0000000112127836 */ /* 0x000fe40000000000 */
[----:B------:R-:W-:Y:S02]  /*1340*/  VIADD R15, R15, 0x1 ;  /* 0x000000010f0f7836 */ /* 0x000fe40000000000 */
[----:B--2---:R-:W-:-:S04]  /*1350*/  IMAD.WIDE.U32 R12, P2, R10, R17, R12 ;  /* 0x000000110a0c7225 */ /* 0x004fc8000784000c */
[----:B------:R-:W-:Y:S02]  /*1360*/  IMAD R23, R10, R21, RZ ;  /* 0x000000150a177224 */ /* 0x000fe400078e02ff */
[CC--:B------:R-:W-:Y:S02]  /*1370*/  IMAD R22, R11.reuse, R17.reuse, RZ ;  /* 0x000000110b167224 */ /* 0x0c0fe400078e02ff */
[----:B------:R-:W-:Y:S01]  /*1380*/  IMAD.HI.U32 R25, R11, R17, RZ ;  /* 0x000000110b197227 */ /* 0x000fe200078e00ff */
[----:B------:R-:W-:-:S03]  /*1390*/  IADD3 R13, P0, PT, R23, R13, RZ ;  /* 0x0000000d170d7210 */ /* 0x000fc60007f1e0ff */
[----:B------:R-:W-:Y:S01]  /*13a0*/  IMAD R23, R20, 0x8, R1 ;  /* 0x0000000814177824 */ /* 0x000fe200078e0201 */
[----:B------:R-:W-:Y:S01]  /*13b0*/  IADD3 R13, P1, PT, R22, R13, RZ ;  /* 0x0000000d160d7210 */ /* 0x000fe20007f3e0ff */
[----:B------:R-:W-:-:S04]  /*13c0*/  IMAD.HI.U32 R22, R10, R21, RZ ;  /* 0x000000150a167227 */ /* 0x000fc800078e00ff */
[----:B------:R-:W-:Y:S01]  /*13d0*/  IMAD.X R10, RZ, RZ, R22, P2 ;  /* 0x000000ffff0a7224 */ /* 0x000fe200010e0616 */
[----:B------:R0:W-:Y:S01]  /*13e0*/  STL.64 [R23], R12 ;  /* 0x0000000c17007387 */ /* 0x0001e20000100a00 */
[----:B------:R-:W-:-:S03]  /*13f0*/  IMAD.HI.U32 R22, R11, R21, RZ ;  /* 0x000000150b167227 */ /* 0x000fc600078e00ff */
[----:B------:R-:W-:Y:S01]  /*1400*/  IADD3.X R10, P0, PT, R25, R10, RZ, P0, !PT ;  /* 0x0000000a190a7210 */ /* 0x000fe2000071e4ff */
[----:B------:R-:W-:Y:S02]  /*1410*/  IMAD R11, R11, R21, RZ ;  /* 0x000000150b0b7224 */ /* 0x000fe400078e02ff */
[----:B------:R-:W-:-:S03]  /*1420*/  VIADD R20, R20, 0x1 ;  /* 0x0000000114147836 */ /* 0x000fc60000000000 */
[----:B------:R-:W-:Y:S01]  /*1430*/  IADD3.X R11, P1, PT, R11, R10, RZ, P1, !PT ;  /* 0x0000000a0b0b7210 */ /* 0x000fe20000f3e4ff */
[----:B------:R-:W-:Y:S01]  /*1440*/  IMAD.X R10, RZ, RZ, R22, P0 ;  /* 0x000000ffff0a7224 */ /* 0x000fe200000e0616 */
[----:B------:R-:W-:-:S03]  /*1450*/  ISETP.NE.AND P0, PT, R18, -0xf, PT ;  /* 0xfffffff11200780c */ /* 0x000fc60003f05270 */
[----:B------:R-:W-:Y:S02]  /*1460*/  IMAD.X R10, RZ, RZ, R10, P1 ;  /* 0x000000ffff0a7224 */ /* 0x000fe400008e060a */
[----:B0-----:R-:W-:Y:S02]  /*1470*/  IMAD.MOV.U32 R12, RZ, RZ, R11 ;  /* 0x000000ffff0c7224 */ /* 0x001fe400078e000b */
[----:B------:R-:W-:-:S06]  /*1480*/  IMAD.MOV.U32 R13, RZ, RZ, R10 ;  /* 0x000000ffff0d7224 */ /* 0x000fcc00078e000a */
[----:B------:R-:W-:Y:S05]  /*1490*/  @P0 BRA `(.L_x_16) ;  /* 0xfffffffc00900947 */ /* 0x000fea000383ffff */
[----:B------:R-:W-:Y:S05]  /*14a0*/  BSYNC.RECONVERGENT B2 ;  /* 0x0000000000027941 */ /* 0x000fea0003800200 */
.L_x_15:
[----:B------:R-:W-:-:S07]  /*14b0*/  IMAD.MOV.U32 R15, RZ, RZ, R0 ;  /* 0x000000ffff0f7224 */ /* 0x000fce00078e0000 */
.L_x_14:
[----:B------:R-:W-:Y:S05]  /*14c0*/  BSYNC.RECONVERGENT B1 ;  /* 0x0000000000017941 */ /* 0x000fea0003800200 */
.L_x_13:
[----:B------:R-:W-:Y:S01]  /*14d0*/  LOP3.LUT P0, R27, R14, 0x3f, RZ, 0xc0, !PT ;  /* 0x0000003f0e1b7812 */ /* 0x000fe2000780c0ff */
[----:B------:R-:W-:-:S04]  /*14e0*/  IMAD.IADD R0, R19, 0x1, R15 ;  /* 0x0000000113007824 */ /* 0x000fc800078e020f */
[----:B------:R-:W-:-:S05]  /*14f0*/  IMAD.U32 R29, R0, 0x8, R1 ;  /* 0x00000008001d7824 */ /* 0x000fca00078e0001 */
[----:B------:R0:W-:Y:S04]  /*1500*/  STL.64 [R29+-0x78], R12 ;  /* 0xffff880c1d007387 */ /* 0x0001e80000100a00 */
[----:B------:R-:W2:Y:S04]  /*1510*/  @P0 LDL.64 R18, [R1+0x8] ;  /* 0x0000080001120983 */ /* 0x000ea80000100a00 */
[----:B------:R-:W3:Y:S04]  /*1520*/  LDL.64 R10, [R1+0x10] ;  /* 0x00001000010a7983 */ /* 0x000ee80000100a00 */
[----:B------:R-:W4:Y:S01]  /*1530*/  LDL.64 R8, [R1+0x18] ;  /* 0x0000180001087983 */ /* 0x000f220000100a00 */
[----:B------:R-:W-:Y:S01]  /*1540*/  @P0 LOP3.LUT R14, R14, 0x3f, RZ, 0xc, !PT ;  /* 0x0000003f0e0e0812 */ /* 0x000fe200078e0cff */
[----:B------:R-:W-:Y:S01]  /*1550*/  BSSY.RECONVERGENT B1, `(.L_x_17) ;  /* 0x0000034000017945 */ /* 0x000fe20003800200 */
[----:B--2---:R-:W-:-:S02]  /*1560*/  @P0 SHF.R.U64 R15, R18, 0x1, R19 ;  /* 0x00000001120f0819 */ /* 0x004fc40000001213 */
[----:B------:R-:W-:Y:S02]  /*1570*/  @P0 SHF.R.U32.HI R17, RZ, 0x1, R19 ;  /* 0x00000001ff110819 */ /* 0x000fe40000011613 */
[CC--:B---3--:R-:W-:Y:S02]  /*1580*/  @P0 SHF.L.U32 R19, R10.reuse, R27.reuse, RZ ;  /* 0x0000001b0a130219 */ /* 0x0c8fe400000006ff */
[----:B------:R-:W-:Y:S02]  /*1590*/  @P0 SHF.R.U64 R0, R15, R14, R17 ;  /* 0x0000000e0f000219 */ /* 0x000fe40000001211 */
[--C-:B------:R-:W-:Y:S02]  /*15a0*/  @P0 SHF.R.U32.HI R25, RZ, 0x1, R11.reuse ;  /* 0x00000001ff190819 */ /* 0x100fe4000001160b */
[C-C-:B------:R-:W-:Y:S02]  /*15b0*/  @P0 SHF.R.U64 R23, R10.reuse, 0x1, R11.reuse ;  /* 0x000000010a170819 */ /* 0x140fe4000000120b */
[----:B------:R-:W-:-:S02]  /*15c0*/  @P0 SHF.L.U64.HI R21, R10, R27, R11 ;  /* 0x0000001b0a150219 */ /* 0x000fc4000001020b */
[----:B0-----:R-:W-:Y:S02]  /*15d0*/  @P0 SHF.R.U32.HI R12, RZ, R14, R17 ;  /* 0x0000000eff0c0219 */ /* 0x001fe40000011611 */
[----:B------:R-:W-:Y:S02]  /*15e0*/  @P0 LOP3.LUT R10, R19, R0, RZ, 0xfc, !PT ;  /* 0x00000000130a0212 */ /* 0x000fe400078efcff */
[-C--:B----4-:R-:W-:Y:S02]  /*15f0*/  @P0 SHF.L.U32 R13, R8, R27.reuse, RZ ;  /* 0x0000001b080d0219 */ /* 0x090fe400000006ff */
[----:B------:R-:W-:Y:S02]  /*1600*/  @P0 SHF.R.U64 R18, R23, R14, R25 ;  /* 0x0000000e17120219 */ /* 0x000fe40000001219 */
[----:B------:R-:W-:Y:S01]  /*1610*/  @P0 LOP3.LUT R11, R21, R12, RZ, 0xfc, !PT ;  /* 0x0000000c150b0212 */ /* 0x000fe200078efcff */
[----:B------:R-:W-:Y:S01]  /*1620*/  IMAD.SHL.U32 R12, R10, 0x4, RZ ;  /* 0x000000040a0c7824 */ /* 0x000fe200078e00ff */
[----:B------:R-:W-:-:S02]  /*1630*/  @P0 SHF.L.U64.HI R27, R8, R27, R9 ;  /* 0x0000001b081b0219 */ /* 0x000fc40000010209 */
[----:B------:R-:W-:Y:S02]  /*1640*/  @P0 LOP3.LUT R8, R13, R18, RZ, 0xfc, !PT ;  /* 0x000000120d080212 */ /* 0x000fe400078efcff */
[----:B------:R-:W-:Y:S02]  /*1650*/  @P0 SHF.R.U32.HI R14, RZ, R14, R25 ;  /* 0x0000000eff0e0219 */ /* 0x000fe40000011619 */
[----:B------:R-:W-:Y:S02]  /*1660*/  SHF.L.U64.HI R18, R10, 0x2, R11 ;  /* 0x000000020a127819 */ /* 0x000fe4000001020b */
[----:B------:R-:W-:Y:S02]  /*1670*/  @P0 LOP3.LUT R9, R27, R14, RZ, 0xfc, !PT ;  /* 0x0000000e1b090212 */ /* 0x000fe400078efcff */
[----:B------:R-:W-:Y:S02]  /*1680*/  SHF.L.W.U32.HI R11, R11, 0x2, R8 ;  /* 0x000000020b0b7819 */ /* 0x000fe40000010e08 */
[----:B------:R-:W-:-:S02]  /*1690*/  IADD3 RZ, P0, PT, RZ, -R12, RZ ;  /* 0x8000000cffff7210 */ /* 0x000fc40007f1e0ff */
[----:B------:R-:W-:Y:S02]  /*16a0*/  LOP3.LUT R0, RZ, R18, RZ, 0x33, !PT ;  /* 0x00000012ff007212 */ /* 0x000fe400078e33ff */
[----:B------:R-:W-:Y:S02]  /*16b0*/  SHF.L.W.U32.HI R8, R8, 0x2, R9 ;  /* 0x0000000208087819 */ /* 0x000fe40000010e09 */
[----:B------:R-:W-:Y:S02]  /*16c0*/  LOP3.LUT R10, RZ, R11, RZ, 0x33, !PT ;  /* 0x0000000bff0a7212 */ /* 0x000fe400078e33ff */
[----:B------:R-:W-:Y:S02]  /*16d0*/  IADD3.X R13, P0, PT, RZ, R0, RZ, P0, !PT ;  /* 0x00000000ff0d7210 */ /* 0x000fe4000071e4ff */
[----:B------:R-:W-:Y:S02]  /*16e0*/  LOP3.LUT R14, RZ, R8, RZ, 0x33, !PT ;  /* 0x00000008ff0e7212 */ /* 0x000fe400078e33ff */
[----:B------:R-:W-:-:S02]  /*16f0*/  IADD3.X R0, P1, PT, RZ, R10, RZ, P0, !PT ;  /* 0x0000000aff007210 */ /* 0x000fc4000073e4ff */
[----:B------:R-:W-:-:S03]  /*1700*/  ISETP.GT.U32.AND P2, PT, R11, -0x1, PT ;  /* 0xffffffff0b00780c */ /* 0x000fc60003f44070 */
[----:B------:R-:W-:Y:S01]  /*1710*/  IMAD.X R15, RZ, RZ, R14, P1 ;  /* 0x000000ffff0f7224 */ /* 0x000fe200008e060e */
[----:B------:R-:W-:-:S04]  /*1720*/  ISETP.GT.AND.EX P0, PT, R8, -0x1, PT, P2 ;  /* 0xffffffff0800780c */ /* 0x000fc80003f04320 */
[----:B------:R-:W-:Y:S02]  /*1730*/  SEL R10, R8, R15, P0 ;  /* 0x0000000f080a7207 */ /* 0x000fe40000000000 */
[----:B------:R-:W-:Y:S02]  /*1740*/  SEL R19, R11, R0, P0 ;  /* 0x000000000b137207 */ /* 0x000fe40000000000 */
[----:B------:R-:W-:Y:S02]  /*1750*/  ISETP.NE.U32.AND P1, PT, R10, RZ, PT ;  /* 0x000000ff0a00720c */ /* 0x000fe40003f25070 */
[----:B------:R-:W-:Y:S02]  /*1760*/  SEL R15, R18, R13, P0 ;  /* 0x0000000d120f7207 */ /* 0x000fe40000000000 */
[----:B------:R-:W-:Y:S01]  /*1770*/  SEL R11, R19, R10, !P1 ;  /* 0x0000000a130b7207 */ /* 0x000fe20004800000 */
[----:B------:R-:W-:-:S05]  /*1780*/  @!P0 IMAD.MOV R12, RZ, RZ, -R12 ;  /* 0x000000ffff0c8224 */ /* 0x000fca00078e0a0c */
[----:B------:R-:W0:Y:S02]  /*1790*/  FLO.U32 R11, R11 ;  /* 0x0000000b000b7300 */ /* 0x000e2400000e0000 */
[C---:B0-----:R-:W-:Y:S02]  /*17a0*/  IADD3 R14, PT, PT, -R11.reuse, 0x1f, RZ ;  /* 0x0000001f0b0e7810 */ /* 0x041fe40007ffe1ff */
[----:B------:R-:W-:-:S03]  /*17b0*/  IADD3 R0, PT, PT, -R11, 0x3f, RZ ;  /* 0x0000003f0b007810 */ /* 0x000fc60007ffe1ff */
[----:B------:R-:W-:-:S05]  /*17c0*/  @P1 IMAD.MOV R0, RZ, RZ, R14 ;  /* 0x000000ffff001224 */ /* 0x000fca00078e020e */
[----:B------:R-:W-:-:S13]  /*17d0*/  ISETP.NE.AND P1, PT, R0, RZ, PT ;  /* 0x000000ff0000720c */ /* 0x000fda0003f25270 */
[----:B------:R-:W-:Y:S05]  /*17e0*/  @!P1 BRA `(.L_x_18) ;  /* 0x0000000000289947 */ /* 0x000fea0003800000 */
[--C-:B------:R-:W-:Y:S02]  /*17f0*/  SHF.R.U64 R13, R12, 0x1, R15.reuse ;  /* 0x000000010c0d7819 */ /* 0x100fe4000000120f */
[C---:B------:R-:W-:Y:S02]  /*1800*/  LOP3.LUT R11, R0.reuse, 0x3f, RZ, 0xc0, !PT ;  /* 0x0000003f000b7812 */ /* 0x040fe400078ec0ff */
[----:B------:R-:W-:Y:S02]  /*1810*/  SHF.R.U32.HI R15, RZ, 0x1, R15 ;  /* 0x00000001ff0f7819 */ /* 0x000fe4000001160f */
[----:B------:R-:W-:Y:S02]  /*1820*/  LOP3.LUT R12, R0, 0x3f, RZ, 0xc, !PT ;  /* 0x0000003f000c7812 */ /* 0x000fe400078e0cff */
[CC--:B------:R-:W-:Y:S02]  /*1830*/  SHF.L.U64.HI R17, R19.reuse, R11.reuse, R10 ;  /* 0x0000000b13117219 */ /* 0x0c0fe4000001020a */
[----:B------:R-:W-:-:S02]  /*1840*/  SHF.L.U32 R11, R19, R11, RZ ;  /* 0x0000000b130b7219 */ /* 0x000fc400000006ff */
[-CC-:B------:R-:W-:Y:S02]  /*1850*/  SHF.R.U64 R10, R13, R12.reuse, R15.reuse ;  /* 0x0000000c0d0a7219 */ /* 0x180fe4000000120f */
[----:B------:R-:W-:Y:S02]  /*1860*/  SHF.R.U32.HI R12, RZ, R12, R15 ;  /* 0x0000000cff0c7219 */ /* 0x000fe4000001160f */
[----:B------:R-:W-:Y:S02]  /*1870*/  LOP3.LUT R19, R11, R10, RZ, 0xfc, !PT ;  /* 0x0000000a0b137212 */ /* 0x000fe400078efcff */
[----:B------:R-:W-:-:S07]  /*1880*/  LOP3.LUT R10, R17, R12, RZ, 0xfc, !PT ;  /* 0x0000000c110a7212 */ /* 0x000fce00078efcff */
.L_x_18:
[----:B------:R-:W-:Y:S05]  /*1890*/  BSYNC.RECONVERGENT B1 ;  /* 0x0000000000017941 */ /* 0x000fea0003800200 */
.L_x_17:
[----:B------:R-:W-:Y:S01]  /*18a0*/  IMAD.WIDE.U32 R14, R19, 0x2168c235, RZ ;  /* 0x2168c235130e7825 */ /* 0x000fe200078e00ff */
[----:B------:R-:W-:-:S03]  /*18b0*/  SHF.R.U32.HI R9, RZ, 0x1e, R9 ;  /* 0x0000001eff097819 */ /* 0x000fc60000011609 */
[----:B------:R-:W-:Y:S01]  /*18c0*/  IMAD.MOV.U32 R12, RZ, RZ, R15 ;  /* 0x000000ffff0c7224 */ /* 0x000fe200078e000f */
[----:B------:R-:W-:Y:S01]  /*18d0*/  IADD3 RZ, P1, PT, R14, R14, RZ ;  /* 0x0000000e0eff7210 */ /* 0x000fe20007f3e0ff */
[----:B------:R-:W-:Y:S01]  /*18e0*/  IMAD.MOV.U32 R13, RZ, RZ, RZ ;  /* 0x000000ffff0d7224 */ /* 0x000fe200078e00ff */
[----:B------:R-:W-:Y:S01]  /*18f0*/  LEA.HI R8, R8, R9, RZ, 0x1 ;  /* 0x0000000908087211 */ /* 0x000fe200078f08ff */
[----:B------:R-:W-:-:S04]  /*1900*/  IMAD.HI.U32 R4, R10, -0x36f0255e, RZ ;  /* 0xc90fdaa20a047827 */ /* 0x000fc800078e00ff */
[----:B------:R-:W-:-:S04]  /*1910*/  IMAD.WIDE.U32 R12, R19, -0x36f0255e, R12 ;  /* 0xc90fdaa2130c7825 */ /* 0x000fc800078e000c */
[C---:B------:R-:W-:Y:S02]  /*1920*/  IMAD R11, R10.reuse, -0x36f0255e, RZ ;  /* 0xc90fdaa20a0b7824 */ /* 0x040fe400078e02ff */
[----:B------:R-:W-:-:S04]  /*1930*/  IMAD.WIDE.U32 R12, P2, R10, 0x2168c235, R12 ;  /* 0x2168c2350a0c7825 */ /* 0x000fc8000784000c */
[----:B------:R-:W-:Y:S01]  /*1940*/  IMAD.X R4, RZ, RZ, R4, P2 ;  /* 0x000000ffff047224 */ /* 0x000fe200010e0604 */
[----:B------:R-:W-:Y:S02]  /*1950*/  IADD3 R10, P2, PT, R11, R13, RZ ;  /* 0x0000000d0b0a7210 */ /* 0x000fe40007f5e0ff */
[----:B------:R-:W-:Y:S02]  /*1960*/  IADD3.X RZ, P1, PT, R12, R12, RZ, P1, !PT ;  /* 0x0000000c0cff7210 */ /* 0x000fe40000f3e4ff */
[C---:B------:R-:W-:Y:S01]  /*1970*/  ISETP.GT.U32.AND P3, PT, R10.reuse, RZ, PT ;  /* 0x000000ff0a00720c */ /* 0x040fe20003f64070 */
[----:B------:R-:W-:Y:S01]  /*1980*/  IMAD.X R4, RZ, RZ, R4, P2 ;  /* 0x000000ffff047224 */ /* 0x000fe200010e0604 */
[----:B------:R-:W-:-:S04]  /*1990*/  IADD3.X R11, P2, PT, R10, R10, RZ, P1, !PT ;  /* 0x0000000a0a0b7210 */ /* 0x000fc80000f5e4ff */
[C---:B------:R-:W-:Y:S01]  /*19a0*/  ISETP.GT.AND.EX P1, PT, R4.reuse, RZ, PT, P3 ;  /* 0x000000ff0400720c */ /* 0x040fe20003f24330 */
[----:B------:R-:W-:-:S03]  /*19b0*/  IMAD.X R13, R4, 0x1, R4, P2 ;  /* 0x00000001040d7824 */ /* 0x000fc600010e0604 */
[----:B------:R-:W-:Y:S02]  /*19c0*/  SEL R10, R11, R10, P1 ;  /* 0x0000000a0b0a7207 */ /* 0x000fe40000800000 */
[----:B------:R-:W-:Y:S02]  /*19d0*/  SEL R11, R13, R4, P1 ;  /* 0x000000040d0b7207 */ /* 0x000fe40000800000 */
[----:B------:R-:W-:Y:S02]  /*19e0*/  IADD3 R10, P2, PT, R10, 0x1, RZ ;  /* 0x000000010a0a7810 */ /* 0x000fe40007f5e0ff */
[----:B------:R-:W-:Y:S02]  /*19f0*/  SEL R13, RZ, 0xffffffff, !P1 ;  /* 0xffffffffff0d7807 */ /* 0x000fe40004800000 */
[----:B------:R-:W-:Y:S01]  /*1a00*/  LOP3.LUT P1, R4, R5, 0x80000000, RZ, 0xc0, !PT ;  /* 0x8000000005047812 */ /* 0x000fe2000782c0ff */
[----:B------:R-:W-:Y:S02]  /*1a10*/  IMAD.X R11, RZ, RZ, R11, P2 ;  /* 0x000000ffff0b7224 */ /* 0x000fe400010e060b */
[----:B------:R-:W-:Y:S01]  /*1a20*/  IMAD.IADD R5, R13, 0x1, -R0 ;  /* 0x000000010d057824 */ /* 0x000fe200078e0a00 */
[----:B------:R-:W-:-:S02]  /*1a30*/  @!P0 LOP3.LUT R4, R4, 0x80000000, RZ, 0x3c, !PT ;  /* 0x8000000004048812 */ /* 0x000fc400078e3cff */
[----:B------:R-:W-:Y:S01]  /*1a40*/  SHF.R.U64 R10, R10, 0xa, R11 ;  /* 0x0000000a0a0a7819 */ /* 0x000fe2000000120b */
[----:B------:R-:W-:-:S03]  /*1a50*/  IMAD.SHL.U32 R5, R5, 0x100000, RZ ;  /* 0x0010000005057824 */ /* 0x000fc600078e00ff */
[----:B------:R-:W-:-:S03]  /*1a60*/  IADD3 R10, P2, PT, R10, 0x1, RZ ;  /* 0x000000010a0a7810 */ /* 0x000fc60007f5e0ff */
[----:B------:R-:W-:Y:S01]  /*1a70*/  @P1 IMAD.MOV R8, RZ, RZ, -R8 ;  /* 0x000000ffff081224 */ /* 0x000fe200078e0a08 */
[----:B------:R-:W-:-:S04]  /*1a80*/  LEA.HI.X R11, R11, RZ, RZ, 0x16, P2 ;  /* 0x000000ff0b0b7211 */ /* 0x000fc800010fb4ff */
[--C-:B------:R-:W-:Y:S02]  /*1a90*/  SHF.R.U64 R0, R10, 0x1, R11.reuse ;  /* 0x000000010a007819 */ /* 0x100fe4000000120b */
[----:B------:R-:W-:Y:S02]  /*1aa0*/  SHF.R.U32.HI R10, RZ, 0x1, R11 ;  /* 0x00000001ff0a7819 */ /* 0x000fe4000001160b */
[----:B------:R-:W-:-:S04]  /*1ab0*/  IADD3 R20, P2, P3, RZ, RZ, R0 ;  /* 0x000000ffff147210 */ /* 0x000fc80007b5e000 */
[----:B------:R-:W-:-:S04]  /*1ac0*/  IADD3.X R5, PT, PT, R5, 0x3fe00000, R10, P2, P3 ;  /* 0x3fe0000005057810 */ /* 0x000fc800017e640a */
[----:B------:R-:W-:-:S07]  /*1ad0*/  LOP3.LUT R21, R5, R4, RZ, 0xfc, !PT ;  /* 0x0000000405157212 */ /* 0x000fce00078efcff */
.L_x_12:
[----:B------:R-:W-:Y:S02]  /*1ae0*/  IMAD.MOV.U32 R17, RZ, RZ, 0x0 ;  /* 0x00000000ff117424 */ /* 0x000fe400078e00ff */
[----:B------:R-:W-:Y:S02]  /*1af0*/  IMAD.MOV.U32 R0, RZ, RZ, R8 ;  /* 0x000000ffff007224 */ /* 0x000fe400078e0008 */
[----:B------:R-:W-:Y:S05]  /*1b00*/  RET.REL.NODEC R16 `(_Z9calculatePci) ;  /* 0xffffffe4103c7950 */ /* 0x000fea0003c3ffff */
.L_x_19:
[----:B------:R-:W-:-:S00]  /*1b10*/  BRA `(.L_x_19) ;  /* 0xfffffffc00fc7947 */ /* 0x000fc0000383ffff */
[----:B------:R-:W-:-:S00]  /*1b20*/  NOP ;  /* 0x0000000000007918 */ /* 0x000fc00000000000 */
        /* <DEDUP_REMOVED lines=13> */
.L_x_21:


//--------------------- .nv.global.init           --------------------------
	.section	.nv.global.init,"aw",@progbits
	.align	16
.nv.global.init:
	.type		__cudart_sin_cos_coeffs,@object
	.size		__cudart_sin_cos_coeffs,(__cudart_i2opi_d - __cudart_sin_cos_coeffs)
__cudart_sin_cos_coeffs:
        /*0000*/ 	.byte	0x46, 0xd2, 0xb0, 0x2c, 0xf1, 0xe5, 0x5a, 0xbe, 0x92, 0xe3, 0xac, 0x69, 0xe3, 0x1d, 0xc7, 0x3e
        /*0010*/ 	.byte	0xa1, 0x62, 0xdb, 0x19, 0xa0, 0x01, 0x2a, 0xbf, 0x18, 0x08, 0x11, 0x11, 0x11, 0x11, 0x81, 0x3f
        /*0020*/ 	.byte	0x54, 0x55, 0x55, 0x55, 0x55, 0x55, 0xc5, 0xbf, 0x00, 0x00, 0x00, 0x00, 0x00, 0x00, 0x00, 0x00
        /*0030*/ 	.byte	0x00, 0x00, 0x00, 0x00, 0x00, 0x00, 0x00, 0x00, 0x64, 0x81, 0xfd, 0x20, 0x83, 0xff, 0xa8, 0xbd
        /*0040*/ 	.byte	0x28, 0x85, 0xef, 0xc1, 0xa7, 0xee, 0x21, 0x3e, 0xd9, 0xe6, 0x06, 0x8e, 0x4f, 0x7e, 0x92, 0xbe
        /*0050*/ 	.byte	0xe9, 0xbc, 0xdd, 0x19, 0xa0, 0x01, 0xfa, 0x3e, 0x47, 0x5d, 0xc1, 0x16, 0x6c, 0xc1, 0x56, 0xbf
        /*0060*/ 	.byte	0x51, 0x55, 0x55, 0x55, 0x55, 0x55, 0xa5, 0x3f, 0x00, 0x00, 0x00, 0x00, 0x00, 0x00, 0xe0, 0xbf
        /*0070*/ 	.byte	0x00, 0x00, 0x00, 0x00, 0x00, 0x00, 0xf0, 0x3f, 0x00, 0x00, 0x00, 0x00, 0x00, 0x00, 0x00, 0x00
	.type		__cudart_i2opi_d,@object
	.size		__cudart_i2opi_d,(.L_0 - __cudart_i2opi_d)
__cudart_i2opi_d:
        /* <DEDUP_REMOVED lines=9> */
.L_0:


//--------------------- .nv.shared.reserved.0     --------------------------
	.section	.nv.shared.reserved.0,"aw",@nobits
	.weak		__nv_reservedSMEM_offset_0_alias
	.size		__nv_reservedSMEM_offset_0_alias, 0, 64
	.other		__nv_reservedSMEM_offset_0_alias,@"STO_CUDA_RESERVED_SHARED STV_DEFAULT"
__nv_reservedSMEM_offset_0_alias:
	.zero		0
	.zero		64


//--------------------- .nv.constant0._Z9calculatePci --------------------------
	.section	.nv.constant0._Z9calculatePci,"a",@progbits
	.sectionflags	@""
	.align	4
.nv.constant0._Z9calculatePci:
	.zero		908


//--------------------- SYMBOLS --------------------------

	.type		.nv.reservedSmem.offset0,@object
	.size		.nv.reservedSmem.offset0,0x4
